def gluon_tcgen05(
    a_ptr,
    b_ptr,
    c_ptr,
    M,
    N,
    K,
    stride_am,
    stride_bk,
    stride_cm,
    BLOCK_M: gl.constexpr,
    BLOCK_N: gl.constexpr,
    BLOCK_K: gl.constexpr,
    DTYPE: gl.constexpr,
    A_LAYOUT: gl.constexpr,
    B_LAYOUT: gl.constexpr,
    C_LAYOUT: gl.constexpr,
    B_SHAPE: gl.constexpr,
    TMEM_LAYOUT: gl.constexpr,
    TMEM_REG: gl.constexpr,
    TRANS_B: gl.constexpr,
    NUM_BUFFERS: gl.constexpr,
):
    a_desc = tma.make_tensor_descriptor(
        a_ptr, [M, K], [stride_am, 1], [BLOCK_M, BLOCK_K], A_LAYOUT
    )
    b_desc = tma.make_tensor_descriptor(
        b_ptr,
        [N, K] if TRANS_B else [K, N],
        [stride_bk, 1],
        B_SHAPE,
        B_LAYOUT,
    )
    c_desc = tma.make_tensor_descriptor(
        c_ptr, [M, N], [stride_cm, 1], [BLOCK_M, BLOCK_N], C_LAYOUT
    )

    a_bufs = gl.allocate_shared_memory(
        DTYPE, [NUM_BUFFERS, BLOCK_M, BLOCK_K], A_LAYOUT
    )
    b_bufs = gl.allocate_shared_memory(DTYPE, [NUM_BUFFERS] + B_SHAPE, B_LAYOUT)

    pid_m = gl.program_id(0)
    pid_n = gl.program_id(1)
    off_m = pid_m * BLOCK_M
    off_n = pid_n * BLOCK_N

    tma_bars = gl.allocate_shared_memory(
        gl.int64, [NUM_BUFFERS, 1], mbarrier.MBarrierLayout()
    )
    mma_bars = gl.allocate_shared_memory(
        gl.int64, [NUM_BUFFERS, 1], mbarrier.MBarrierLayout()
    )
    for i in gl.static_range(NUM_BUFFERS):
        mbarrier.init(tma_bars.index(i), count=1)
        mbarrier.init(mma_bars.index(i), count=1)

    acc_tmem = allocate_tensor_memory(gl.float32, [BLOCK_M, BLOCK_N], TMEM_LAYOUT)
    idx = 0
    phase = 0
    use_acc = False
    for k in range(0, K, BLOCK_K):
        a = a_bufs.index(idx)
        b = b_bufs.index(idx)
        tma_bar = tma_bars.index(idx)
        mma_bar = mma_bars.index(idx)
        mbarrier.expect(
            tma_bar, a_desc.block_type.nbytes + b_desc.block_type.nbytes
        )
        tma.async_copy_global_to_shared(a_desc, [off_m, k], tma_bar, a)
        tma.async_copy_global_to_shared(
            b_desc, [off_n, k] if TRANS_B else [k, off_n], tma_bar, b
        )
        mbarrier.wait(tma_bar, phase=phase)

        if TRANS_B:
            b = b.permute((1, 0))
        tcgen05_mma(a, b, acc_tmem, use_acc=use_acc)
        tcgen05_commit(mma_bar)
        mbarrier.wait(mma_bar, phase=phase)
        use_acc = True

        idx += 1
        if idx == NUM_BUFFERS:
            idx = 0
            phase ^= 1

    for i in gl.static_range(NUM_BUFFERS):
        mbarrier.invalidate(tma_bars.index(i))
        mbarrier.invalidate(mma_bars.index(i))

    acc = acc_tmem.load(TMEM_REG)
    c_smem = gl.allocate_shared_memory(DTYPE, [BLOCK_M, BLOCK_N], C_LAYOUT)
    c_smem.store(acc.to(DTYPE))
    fence_async_shared()
    tma.async_copy_shared_to_global(c_desc, [off_m, off_n], c_smem)
    tma.store_wait(pendings=0)

# config = {"BLOCK_K": 64, "BLOCK_M": 128, "BLOCK_N": 256, "arch": "sm_100", "dtype": "fp16", "num_buffers": 4, "num_warps": 8, "trans_b": 0}
# arch = sm_100


// ===== COMPILED SASS (sm_100a) =====

	.target	sm_100a

	.elftype	@"ET_EXEC"


//--------------------- .note.nv.tkinfo           --------------------------
	.section	.note.nv.tkinfo,"",@"SHT_NOTE"
	.sectionflags	@"SHF_NOTE_NV_TKINFO"
	.tkinfo
        /*0018*/ 	.word	0x00000081
        /*0030*/ 	.string	""
        /*0030*/ 	.string	"ptxas-blackwell"
        /*0030*/ 	.string	"Cuda compilation tools, release 12.9, V12.9.86"
        /*0030*/ 	.string	"Build cuda_12.9.r12.9/compiler.36037853_0"
        /*0030*/ 	.string	"-v  -suppress-debug-info  -lineinfo  -arch sm_100a "



//--------------------- .note.nv.cuver            --------------------------
	.section	.note.nv.cuver,"",@"SHT_NOTE"
	.sectionflags	@"SHF_NOTE_NV_CUVER"
        /*0018*/ 	.short	0x0001
        /*001a*/ 	.short	0x0064
        /*001c*/ 	.short	0x0001
        /*001e*/ 	.short	0x0000
        /*0020*/ 	.short	0x0001
        /*0022*/ 	.short	0x0000


//--------------------- .nv.info                  --------------------------
	.section	.nv.info,"",@"SHT_CUDA_INFO"
	.align	4


	//----- nvinfo : EIATTR_REGCOUNT
	.align		4
        /*0000*/ 	.byte	0x04, 0x2f
        /*0002*/ 	.short	(.L_4 - .L_3)
	.align		4
.L_3:
        /*0004*/ 	.word	index@(gluon_tcgen05)
        /*0008*/ 	.word	0x00000087


	//----- nvinfo : EIATTR_FRAME_SIZE
	.align		4
.L_4:
        /*000c*/ 	.byte	0x04, 0x11
        /*000e*/ 	.short	(.L_6 - .L_5)
	.align		4
.L_5:
        /*0010*/ 	.word	index@($__internal_2_$__cuda_sm10x_tcgen05_guardrail_trap_unallocated_columns_being_dealloced)
        /*0014*/ 	.word	0x00000000


	//----- nvinfo : EIATTR_FRAME_SIZE
	.align		4
.L_6:
        /*0018*/ 	.byte	0x04, 0x11
        /*001a*/ 	.short	(.L_8 - .L_7)
	.align		4
.L_7:
        /*001c*/ 	.word	index@($__internal_1_$__cuda_sm10x_tcgen05_guardrail_trap_phase_invalid_during_alloc)
        /*0020*/ 	.word	0x00000000


	//----- nvinfo : EIATTR_FRAME_SIZE
	.align		4
.L_8:
        /*0024*/ 	.byte	0x04, 0x11
        /*0026*/ 	.short	(.L_10 - .L_9)
	.align		4
.L_9:
        /*0028*/ 	.word	index@($__internal_0_$__cuda_sm10x_tcgen05_guardrail_trap_col_being_dealloced_not_returned_by_alloc)
        /*002c*/ 	.word	0x00000000


	//----- nvinfo : EIATTR_FRAME_SIZE
	.align		4
.L_10:
        /*0030*/ 	.byte	0x04, 0x11
        /*0032*/ 	.short	(.L_12 - .L_11)
	.align		4
.L_11:
        /*0034*/ 	.word	index@(gluon_tcgen05)
        /*0038*/ 	.word	0x00000000


	//----- nvinfo : EIATTR_MIN_STACK_SIZE
	.align		4
.L_12:
        /*003c*/ 	.byte	0x04, 0x12
        /*003e*/ 	.short	(.L_14 - .L_13)
	.align		4
.L_13:
        /*0040*/ 	.word	index@(gluon_tcgen05)
        /*0044*/ 	.word	0x00000000
.L_14:


//--------------------- .nv.info.gluon_tcgen05    --------------------------
	.section	.nv.info.gluon_tcgen05,"",@"SHT_CUDA_INFO"
	.sectionflags	@""
	.align	4


	//----- nvinfo : EIATTR_CUDA_API_VERSION
	.align		4
        /*0000*/ 	.byte	0x04, 0x37
        /*0002*/ 	.short	(.L_16 - .L_15)
.L_15:
        /*0004*/ 	.word	0x00000081


	//----- nvinfo : EIATTR_KPARAM_INFO
	.align		4
.L_16:
        /*0008*/ 	.byte	0x04, 0x17
        /*000a*/ 	.short	(.L_18 - .L_17)
.L_17:
        /*000c*/ 	.word	0x00000000
        /*0010*/ 	.short	0x000a
        /*0012*/ 	.short	0x0048
        /*0014*/ 	.byte	0x00, 0xf4, 0x21, 0x00


	//----- nvinfo : EIATTR_KPARAM_INFO
	.align		4
.L_18:
        /*0018*/ 	.byte	0x04, 0x17
        /*001a*/ 	.short	(.L_20 - .L_19)
.L_19:
        /*001c*/ 	.word	0x00000000
        /*0020*/ 	.short	0x0009
        /*0022*/ 	.short	0x0040
        /*0024*/ 	.byte	0x00, 0xf4, 0x21, 0x00


	//----- nvinfo : EIATTR_KPARAM_INFO
	.align		4
.L_20:
        /*0028*/ 	.byte	0x04, 0x17
        /*002a*/ 	.short	(.L_22 - .L_21)
.L_21:
        /*002c*/ 	.word	0x00000000
        /*0030*/ 	.short	0x0008
        /*0032*/ 	.short	0x0038
        /*0034*/ 	.byte	0x00, 0xf0, 0x21, 0x00


	//----- nvinfo : EIATTR_KPARAM_INFO
	.align		4
.L_22:
        /*0038*/ 	.byte	0x04, 0x17
        /*003a*/ 	.short	(.L_24 - .L_23)
.L_23:
        /*003c*/ 	.word	0x00000000
        /*0040*/ 	.short	0x0007
        /*0042*/ 	.short	0x0030
        /*0044*/ 	.byte	0x00, 0xf0, 0x21, 0x00


	//----- nvinfo : EIATTR_KPARAM_INFO
	.align		4
.L_24:
        /*0048*/ 	.byte	0x04, 0x17
        /*004a*/ 	.short	(.L_26 - .L_25)
.L_25:
        /*004c*/ 	.word	0x00000000
        /*0050*/ 	.short	0x0006
        /*0052*/ 	.short	0x0028
        /*0054*/ 	.byte	0x00, 0xf0, 0x21, 0x00


	//----- nvinfo : EIATTR_KPARAM_INFO
	.align		4
.L_26:
        /*0058*/ 	.byte	0x04, 0x17
        /*005a*/ 	.short	(.L_28 - .L_27)
.L_27:
        /*005c*/ 	.word	0x00000000
        /*0060*/ 	.short	0x0005
        /*0062*/ 	.short	0x0020
        /*0064*/ 	.byte	0x00, 0xf0, 0x11, 0x00


	//----- nvinfo : EIATTR_KPARAM_INFO
	.align		4
.L_28:
        /*0068*/ 	.byte	0x04, 0x17
        /*006a*/ 	.short	(.L_30 - .L_29)
.L_29:
        /*006c*/ 	.word	0x00000000
        /*0070*/ 	.short	0x0004
        /*0072*/ 	.short	0x001c
        /*0074*/ 	.byte	0x00, 0xf0, 0x11, 0x00


	//----- nvinfo : EIATTR_KPARAM_INFO
	.align		4
.L_30:
        /*0078*/ 	.byte	0x04, 0x17
        /*007a*/ 	.short	(.L_32 - .L_31)
.L_31:
        /*007c*/ 	.word	0x00000000
        /*0080*/ 	.short	0x0003
        /*0082*/ 	.short	0x0018
        /*0084*/ 	.byte	0x00, 0xf0, 0x11, 0x00


	//----- nvinfo : EIATTR_KPARAM_INFO
	.align		4
.L_32:
        /*0088*/ 	.byte	0x04, 0x17
        /*008a*/ 	.short	(.L_34 - .L_33)
.L_33:
        /*008c*/ 	.word	0x00000000
        /*0090*/ 	.short	0x0002
        /*0092*/ 	.short	0x0010
        /*0094*/ 	.byte	0x00, 0xf4, 0x21, 0x00


	//----- nvinfo : EIATTR_KPARAM_INFO
	.align		4
.L_34:
        /*0098*/ 	.byte	0x04, 0x17
        /*009a*/ 	.short	(.L_36 - .L_35)
.L_35:
        /*009c*/ 	.word	0x00000000
        /*00a0*/ 	.short	0x0001
        /*00a2*/ 	.short	0x0008
        /*00a4*/ 	.byte	0x00, 0xf4, 0x21, 0x00


	//----- nvinfo : EIATTR_KPARAM_INFO
	.align		4
.L_36:
        /*00a8*/ 	.byte	0x04, 0x17
        /*00aa*/ 	.short	(.L_38 - .L_37)
.L_37:
        /*00ac*/ 	.word	0x00000000
        /*00b0*/ 	.short	0x0000
        /*00b2*/ 	.short	0x0000
        /*00b4*/ 	.byte	0x00, 0xf4, 0x21, 0x00


	//----- nvinfo : EIATTR_AT_ENTRY_FRAGMENTS
	.align		4
.L_38:
        /*00b8*/ 	.byte	0x04, 0x4f
        /*00ba*/ 	.short	(.L_40 - .L_39)


	//   ....[0]....
.L_39:
        /*00bc*/ 	.word	0x00000004


	//----- nvinfo : EIATTR_RESERVED_SMEM_USED
	.align		4
.L_40:
        /*00c0*/ 	.byte	0x01, 0x41
	.zero		2


	//----- nvinfo : EIATTR_SPARSE_MMA_MASK
	.align		4
        /*00c4*/ 	.byte	0x03, 0x50
        /*00c6*/ 	.short	0x0000


	//----- nvinfo : EIATTR_TCGEN05_1CTA_USED
	.align		4
        /*00c8*/ 	.byte	0x01, 0x51
	.zero		2


	//----- nvinfo : EIATTR_MAXREG_COUNT
	.align		4
        /*00cc*/ 	.byte	0x03, 0x1b
        /*00ce*/ 	.short	0x00ff


	//----- nvinfo : EIATTR_NUM_BARRIERS
	.align		4
        /*00d0*/ 	.byte	0x02, 0x4c
        /*00d2*/ 	.byte	0x01
	.zero		1


	//----- nvinfo : EIATTR_INT_WARP_WIDE_INSTR_OFFSETS
	.align		4
        /*00d4*/ 	.byte	0x04, 0x31
        /*00d6*/ 	.short	(.L_42 - .L_41)


	//   ....[0]....
.L_41:
        /*00d8*/ 	.word	0x00001720


	//   ....[1]....
        /*00dc*/ 	.word	0x00001740


	//   ....[2]....
        /*00e0*/ 	.word	0x000017c0


	//   ....[3]....
        /*00e4*/ 	.word	0x00001bb0


	//   ....[4]....
        /*00e8*/ 	.word	0x00001bc0


	//   ....[5]....
        /*00ec*/ 	.word	0x00001c20


	//   ....[6]....
        /*00f0*/ 	.word	0x00001c30


	//   ....[7]....
        /*00f4*/ 	.word	0x00001f10


	//   ....[8]....
        /*00f8*/ 	.word	0x00001f20


	//   ....[9]....
        /*00fc*/ 	.word	0x000020b0


	//   ....[10]....
        /*0100*/ 	.word	0x000020e0


	//   ....[11]....
        /*0104*/ 	.word	0x00002100


	//   ....[12]....
        /*0108*/ 	.word	0x00002140


	//   ....[13]....
        /*010c*/ 	.word	0x00002450


	//   ....[14]....
        /*0110*/ 	.word	0x00002460


	//   ....[15]....
        /*0114*/ 	.word	0x000027f0


	//   ....[16]....
        /*0118*/ 	.word	0x00002800


	//   ....[17]....
        /*011c*/ 	.word	0x00002f70


	//   ....[18]....
        /*0120*/ 	.word	0x00002fc0


	//----- nvinfo : EIATTR_COOP_GROUP_MASK_REGIDS
	.align		4
.L_42:
        /*0124*/ 	.byte	0x04, 0x29
        /*0126*/ 	.short	(.L_44 - .L_43)


	//   ....[0]....
.L_43:
        /*0128*/ 	.word	0xffffffff


	//   ....[1]....
        /*012c*/ 	.word	0xffffffff


	//   ....[2]....
        /*0130*/ 	.word	0xffffffff


	//   ....[3]....
        /*0134*/ 	.word	0xffffffff


	//   ....[4]....
        /*0138*/ 	.word	0xffffffff


	//   ....[5]....
        /*013c*/ 	.word	0xffffffff


	//   ....[6]....
        /*0140*/ 	.word	0xffffffff


	//   ....[7]....
        /*0144*/ 	.word	0xffffffff


	//   ....[8]....
        /*0148*/ 	.word	0xffffffff


	//   ....[9]....
        /*014c*/ 	.word	0xffffffff


	//----- nvinfo : EIATTR_COOP_GROUP_INSTR_OFFSETS
	.align		4
.L_44:
        /*0150*/ 	.byte	0x04, 0x28
        /*0152*/ 	.short	(.L_46 - .L_45)


	//   ....[0]....
.L_45:
        /*0154*/ 	.word	0x00000050


	//   ....[1]....
        /*0158*/ 	.word	0x00000310


	//   ....[2]....
        /*015c*/ 	.word	0x00000500


	//   ....[3]....
        /*0160*/ 	.word	0x000009c0


	//   ....[4]....
        /*0164*/ 	.word	0x00000b00


	//   ....[5]....
        /*0168*/ 	.word	0x00000fb0


	//   ....[6]....
        /*016c*/ 	.word	0x000010f0


	//   ....[7]....
        /*0170*/ 	.word	0x000015e0


	//   ....[8]....
        /*0174*/ 	.word	0x00002e00


	//   ....[9]....
        /*0178*/ 	.word	0x00003070


	//----- nvinfo : EIATTR_VRC_CTA_INIT_COUNT
	.align		4
.L_46:
        /*017c*/ 	.byte	0x02, 0x4a
        /*017e*/ 	.byte	0x80
	.zero		1


	//----- nvinfo : EIATTR_MBARRIER_INSTR_OFFSETS
	.align		4
        /*0180*/ 	.byte	0x04, 0x39
        /*0182*/ 	.short	(.L_48 - .L_47)


	//   ....[0]....
.L_47:
        /*0184*/ 	.word	0x000017e0
        /*0188*/ 	.word	0x000000ff
        /*018c*/ 	.word	0x00030000
        /*0190*/ 	.short	0x0100
        /*0192*/ 	.byte	0x08
	.zero		1


	//   ....[1]....
        /*0194*/ 	.word	0x000017f0
        /*0198*/ 	.word	0x000000ff
        /*019c*/ 	.word	0x00030020
        /*01a0*/ 	.short	0x0100
        /*01a2*/ 	.byte	0x08
	.zero		1


	//   ....[2]....
        /*01a4*/ 	.word	0x000018a0
        /*01a8*/ 	.word	0x000000ff
        /*01ac*/ 	.word	0x00030008
        /*01b0*/ 	.short	0x0100
        /*01b2*/ 	.byte	0x08
	.zero		1


	//   ....[3]....
        /*01b4*/ 	.word	0x000018b0
        /*01b8*/ 	.word	0x000000ff
        /*01bc*/ 	.word	0x00030028
        /*01c0*/ 	.short	0x0100
        /*01c2*/ 	.byte	0x08
	.zero		1


	//   ....[4]....
        /*01c4*/ 	.word	0x00001990
        /*01c8*/ 	.word	0x000000ff
        /*01cc*/ 	.word	0x00030010
        /*01d0*/ 	.short	0x0100
        /*01d2*/ 	.byte	0x08
	.zero		1


	//   ....[5]....
        /*01d4*/ 	.word	0x000019a0
        /*01d8*/ 	.word	0x000000ff
        /*01dc*/ 	.word	0x00030030
        /*01e0*/ 	.short	0x0100
        /*01e2*/ 	.byte	0x08
	.zero		1


	//   ....[6]....
        /*01e4*/ 	.word	0x00001ab0
        /*01e8*/ 	.word	0x000000ff
        /*01ec*/ 	.word	0x00030018
        /*01f0*/ 	.short	0x0100
        /*01f2*/ 	.byte	0x08
	.zero		1


	//   ....[7]....
        /*01f4*/ 	.word	0x00001ac0
        /*01f8*/ 	.word	0x000000ff
        /*01fc*/ 	.word	0x00030038
        /*0200*/ 	.short	0x0100
        /*0202*/ 	.byte	0x08
	.zero		1


	//   ....[8]....
        /*0204*/ 	.word	0x00001cc0
        /*0208*/ 	.word	0x000000ff
        /*020c*/ 	.word	0x00030000
        /*0210*/ 	.short	0x010a
        /*0212*/ 	.byte	0x08
	.zero		1


	//   ....[9]....
        /*0214*/ 	.word	0x00001f70
        /*0218*/ 	.word	0x000000ff
        /*021c*/ 	.word	0x00030020
        /*0220*/ 	.short	0x010a
        /*0222*/ 	.byte	0x08
	.zero		1


	//   ....[10]....
        /*0224*/ 	.word	0x000021c0
        /*0228*/ 	.word	0x000000ff
        /*022c*/ 	.word	0x00030000
        /*0230*/ 	.short	0x010a
        /*0232*/ 	.byte	0x11
	.zero		1


	//   ....[11]....
        /*0234*/ 	.word	0x000024a0
        /*0238*/ 	.word	0x000000ff
        /*023c*/ 	.word	0x00030020
        /*0240*/ 	.short	0x010a
        /*0242*/ 	.byte	0x11
	.zero		1


	//   ....[12]....
        /*0244*/ 	.word	0x00002570
        /*0248*/ 	.word	0x000000ff
        /*024c*/ 	.word	0x00030000
        /*0250*/ 	.short	0x0108
        /*0252*/ 	.byte	0x08
	.zero		1


	//   ....[13]....
        /*0254*/ 	.word	0x00002580
        /*0258*/ 	.word	0x000000ff
        /*025c*/ 	.word	0x00030020
        /*0260*/ 	.short	0x0108
        /*0262*/ 	.byte	0x08
	.zero		1


	//   ....[14]....
        /*0264*/ 	.word	0x000025d0
        /*0268*/ 	.word	0x000000ff
        /*026c*/ 	.word	0x00030008
        /*0270*/ 	.short	0x0108
        /*0272*/ 	.byte	0x08
	.zero		1


	//   ....[15]....
        /*0274*/ 	.word	0x000025e0
        /*0278*/ 	.word	0x000000ff
        /*027c*/ 	.word	0x00030028
        /*0280*/ 	.short	0x0108
        /*0282*/ 	.byte	0x08
	.zero		1


	//   ....[16]....
        /*0284*/ 	.word	0x00002630
        /*0288*/ 	.word	0x000000ff
        /*028c*/ 	.word	0x00030010
        /*0290*/ 	.short	0x0108
        /*0292*/ 	.byte	0x08
	.zero		1


	//   ....[17]....
        /*0294*/ 	.word	0x00002640
        /*0298*/ 	.word	0x000000ff
        /*029c*/ 	.word	0x00030030
        /*02a0*/ 	.short	0x0108
        /*02a2*/ 	.byte	0x08
	.zero		1


	//   ....[18]....
        /*02a4*/ 	.word	0x00002690
        /*02a8*/ 	.word	0x000000ff
        /*02ac*/ 	.word	0x00030018
        /*02b0*/ 	.short	0x0108
        /*02b2*/ 	.byte	0x08
	.zero		1


	//   ....[19]....
        /*02b4*/ 	.word	0x000026a0
        /*02b8*/ 	.word	0x000000ff
        /*02bc*/ 	.word	0x00030038
        /*02c0*/ 	.short	0x0108
        /*02c2*/ 	.byte	0x08
	.zero		1


	//   ....[20]....
        /*02c4*/ 	.word	0x00003090
        /*02c8*/ 	.word	0x000000ff
        /*02cc*/ 	.word	0x00030000
        /*02d0*/ 	.short	0x010a
        /*02d2*/ 	.byte	0x08
	.zero		1


	//   ....[21]....
        /*02d4*/ 	.word	0x000030c0
        /*02d8*/ 	.word	0x000000ff
        /*02dc*/ 	.word	0x00030020
        /*02e0*/ 	.short	0x010a
        /*02e2*/ 	.byte	0x08
	.zero		1


	//   ....[22]....
        /*02e4*/ 	.word	0x000030f0
        /*02e8*/ 	.word	0x000000ff
        /*02ec*/ 	.word	0x00030000
        /*02f0*/ 	.short	0x010a
        /*02f2*/ 	.byte	0x11
	.zero		1


	//   ....[23]....
        /*02f4*/ 	.word	0x00003120
        /*02f8*/ 	.word	0x000000ff
        /*02fc*/ 	.word	0x00030020
        /*0300*/ 	.short	0x010a
        /*0302*/ 	.byte	0x11
	.zero		1


	//----- nvinfo : EIATTR_NUM_MBARRIERS
	.align		4
.L_48:
        /*0304*/ 	.byte	0x03, 0x38
        /*0306*/ 	.short	0x0008


	//----- nvinfo : EIATTR_EXIT_INSTR_OFFSETS
	.align		4
        /*0308*/ 	.byte	0x04, 0x1c
        /*030a*/ 	.short	(.L_50 - .L_49)


	//   ....[0]....
.L_49:
        /*030c*/ 	.word	0x00003080


	//----- nvinfo : EIATTR_REQNTID
	.align		4
.L_50:
        /*0310*/ 	.byte	0x04, 0x10
        /*0312*/ 	.short	(.L_52 - .L_51)
.L_51:
        /*0314*/ 	.word	0x00000100
        /*0318*/ 	.word	0x00000001
        /*031c*/ 	.word	0x00000001


	//----- nvinfo : EIATTR_CRS_STACK_SIZE
	.align		4
.L_52:
        /*0320*/ 	.byte	0x04, 0x1e
        /*0322*/ 	.short	(.L_54 - .L_53)
.L_53:
        /*0324*/ 	.word	0x00000000


	//----- nvinfo : EIATTR_CBANK_PARAM_SIZE
	.align		4
.L_54:
        /*0328*/ 	.byte	0x03, 0x19
        /*032a*/ 	.short	0x0050


	//----- nvinfo : EIATTR_PARAM_CBANK
	.align		4
        /*032c*/ 	.byte	0x04, 0x0a
        /*032e*/ 	.short	(.L_56 - .L_55)
	.align		4
.L_55:
        /*0330*/ 	.word	index@(.nv.constant0.gluon_tcgen05)
        /*0334*/ 	.short	0x0380
        /*0336*/ 	.short	0x0050


	//----- nvinfo : EIATTR_SW_WAR
	.align		4
.L_56:
        /*0338*/ 	.byte	0x04, 0x36
        /*033a*/ 	.short	(.L_58 - .L_57)
.L_57:
        /*033c*/ 	.word	0x00000008
.L_58:


//--------------------- .nv.compat                --------------------------
	.section	.nv.compat,"",@"SHT_CUDA_COMPAT_INFO"
	.align	4
        /*0000*/ 	.byte	0x02, 0x02, 0x02, 0x00, 0x02, 0x05, 0x05, 0x00, 0x02, 0x03, 0x03, 0x00, 0x02, 0x06, 0x01, 0x00


//--------------------- .nv.callgraph             --------------------------
	.section	.nv.callgraph,"",@"SHT_CUDA_CALLGRAPH"
	.align	4
	.sectionentsize	8
	.align		4
        /*0000*/ 	.word	0x00000000
	.align		4
        /*0004*/ 	.word	0xffffffff
	.align		4
        /*0008*/ 	.word	0x00000000
	.align		4
        /*000c*/ 	.word	0xfffffffe
	.align		4
        /*0010*/ 	.word	0x00000000
	.align		4
        /*0014*/ 	.word	0xfffffffd
	.align		4
        /*0018*/ 	.word	0x00000000
	.align		4
        /*001c*/ 	.word	0xfffffffc


//--------------------- .text.gluon_tcgen05       --------------------------
	.section	.text.gluon_tcgen05,"ax",@progbits
	.align	128
        .global         gluon_tcgen05
        .type           gluon_tcgen05,@function
        .size           gluon_tcgen05,(.L_x_85 - gluon_tcgen05)
        .other          gluon_tcgen05,@"STO_CUDA_ENTRY STV_DEFAULT"
gluon_tcgen05:
.text.gluon_tcgen05:
[----:B------:R-:W1:Y:S01]  /*0000*/  LDC R1, c[0x0][0x37c] ;  /* 0x0000df00ff017b82 */ /* 0x000e620000000800 */
[----:B------:R-:W2:Y:S02]  /*0010*/  S2R R0, SR_TID.X ;  /* 0x0000000000007919 */ /* 0x000ea40000002100 */
[----:B--2---:R-:W-:-:S13]  /*0020*/  ISETP.GE.U32.AND P2, PT, R0, 0x20, PT ;  /* 0x000000200000780c */ /* 0x004fda0003f46070 */
[----:B------:R-:W-:Y:S05]  /*0030*/  @P2 BRA `(.L_x_0) ;  /* 0x0000000000b82947 */ /* 0x000fea0003800000 */
[----:B------:R-:W2:Y:S01]  /*0040*/  S2UR UR6, SR_CgaCtaId ;  /* 0x00000000000679c3 */ /* 0x000ea20000008800 */
[----:B------:R-:W-:Y:S01]  /*0050*/  NOP ;  /* 0x0000000000007918 */ /* 0x000fe20000000000 */
[----:B------:R-:W-:Y:S02]  /*0060*/  UMOV UR4, 0x40 ;  /* 0x0000004000047882 */ /* 0x000fe40000000000 */
[----:B--2---:R-:W-:-:S09]  /*0070*/  ULEA UR4, UR6, UR4, 0x18 ;  /* 0x0000000406047291 */ /* 0x004fd2000f8ec0ff */
[----:B------:R-:W2:Y:S01]  /*0080*/  LDS.U8 R2, [UR4] ;  /* 0x00000004ff027984 */ /* 0x000ea20008000000 */
[----:B------:R-:W-:Y:S02]  /*0090*/  UMOV UR4, 0x400 ;  /* 0x0000040000047882 */ /* 0x000fe40000000000 */
[----:B------:R-:W-:Y:S01]  /*00a0*/  ULEA UR4, UR6, UR4, 0x18 ;  /* 0x0000000406047291 */ /* 0x000fe2000f8ec0ff */
[----:B--2---:R-:W-:-:S13]  /*00b0*/  ISETP.NE.AND P0, PT, R2, RZ, PT ;  /* 0x000000ff0200720c */ /* 0x004fda0003f05270 */
[----:B------:R-:W-:Y:S05]  /*00c0*/  @P0 BRA `(.L_x_1) ;  /* 0x00000000007c0947 */ /* 0x000fea0003800000 */
[----:B------:R-:W-:-:S13]  /*00d0*/  ELECT P0, URZ, PT ;  /* 0x0000000000ff782f */ /* 0x000fda0003800000 */
[----:B------:R-:W-:Y:S05]  /*00e0*/  @!P0 BRA `(.L_x_2) ;  /* 0x0000000000848947 */ /* 0x000fea0003800000 */
[----:B------:R-:W-:Y:S01]  /*00f0*/  UMOV UR5, 0x8 ;  /* 0x0000000800057882 */ /* 0x000fe20000000000 */
[----:B------:R-:W-:Y:S02]  /*0100*/  IMAD.MOV.U32 R5, RZ, RZ, 0x1 ;  /* 0x00000001ff057424 */ /* 0x000fe400078e00ff */
[----:B------:R-:W-:Y:S02]  /*0110*/  IMAD.MOV.U32 R3, RZ, RZ, 0xff ;  /* 0x000000ffff037424 */ /* 0x000fe400078e00ff */
[----:B------:R-:W-:Y:S04]  /*0120*/  DEPBAR.LE SB2, 0x36 ;  /* 0x0000ad800000791a */ /* 0x000fe80000000000 */
[----:B------:R-:W2:Y:S02]  /*0130*/  UTCATOMSWS.FIND_AND_SET.ALIGN UP0, UR5, UR5 ;  /* 0x00000005000575e3 */ /* 0x000ea40008000800 */
[----:B--2---:R-:W-:-:S04]  /*0140*/  PLOP3.LUT P0, PT, PT, PT, UP0, 0x80, 0x8 ;  /* 0x000000000008781c */ /* 0x004fc80003f0f008 */
[----:B------:R-:W-:-:S04]  /*0150*/  SEL R2, RZ, 0xffffffff, !P0 ;  /* 0xffffffffff027807 */ /* 0x000fc80004000000 */
[----:B------:R-:W-:Y:S01]  /*0160*/  ISETP.NE.AND P0, PT, R2, RZ, PT ;  /* 0x000000ff0200720c */ /* 0x000fe20003f05270 */
[----:B------:R-:W-:-:S12]  /*0170*/  IMAD.U32 R2, RZ, RZ, UR5 ;  /* 0x00000005ff027e24 */ /* 0x000fd8000f8e00ff */
[----:B------:R-:W-:Y:S05]  /*0180*/  @P0 BRA `(.L_x_3) ;  /* 0x0000000000240947 */ /* 0x000fea0003800000 */
.L_x_4:
[----:B------:R-:W-:Y:S05]  /*0190*/  NANOSLEEP 0x64 ;  /* 0x000000640000795d */ /* 0x000fea0003800000 */
[----:B------:R-:W-:-:S05]  /*01a0*/  UMOV UR5, 0x8 ;  /* 0x0000000800057882 */ /* 0x000fca0000000000 */
[----:B------:R-:W-:Y:S04]  /*01b0*/  DEPBAR.LE SB2, 0x36 ;  /* 0x0000ad800000791a */ /* 0x000fe80000000000 */
[----:B------:R-:W2:Y:S02]  /*01c0*/  UTCATOMSWS.FIND_AND_SET.ALIGN UP0, UR5, UR5 ;  /* 0x00000005000575e3 */ /* 0x000ea40008000800 */
[----:B--2---:R-:W-:-:S04]  /*01d0*/  PLOP3.LUT P0, PT, PT, PT, UP0, 0x80, 0x8 ;  /* 0x000000000008781c */ /* 0x004fc80003f0f008 */
[----:B------:R-:W-:-:S04]  /*01e0*/  SEL R2, RZ, 0xffffffff, !P0 ;  /* 0xffffffffff027807 */ /* 0x000fc80004000000 */
[----:B------:R-:W-:Y:S01]  /*01f0*/  ISETP.NE.AND P0, PT, R2, RZ, PT ;  /* 0x000000ff0200720c */ /* 0x000fe20003f05270 */
[----:B------:R-:W-:-:S12]  /*0200*/  IMAD.U32 R2, RZ, RZ, UR5 ;  /* 0x00000005ff027e24 */ /* 0x000fd8000f8e00ff */
[----:B------:R-:W-:Y:S05]  /*0210*/  @!P0 BRA `(.L_x_4) ;  /* 0xfffffffc00dc8947 */ /* 0x000fea000383ffff */
.L_x_3:
[C---:B------:R-:W-:Y:S01]  /*0220*/  VIADD R4, R2.reuse, 0x10 ;  /* 0x0000001002047836 */ /* 0x040fe20000000000 */
[----:B------:R-:W-:Y:S01]  /*0230*/  UMOV UR5, 0x50 ;  /* 0x0000005000057882 */ /* 0x000fe20000000000 */
[----:B------:R-:W-:Y:S01]  /*0240*/  SHF.L.U32 R3, R3, R2, RZ ;  /* 0x0000000203037219 */ /* 0x000fe200000006ff */
[----:B------:R-:W-:Y:S01]  /*0250*/  ULEA UR5, UR6, UR5, 0x18 ;  /* 0x0000000506057291 */ /* 0x000fe2000f8ec0ff */
[----:B------:R-:W-:Y:S01]  /*0260*/  IMAD.SHL.U32 R2, R2, 0x20, RZ ;  /* 0x0000002002027824 */ /* 0x000fe200078e00ff */
[----:B------:R-:W-:-:S04]  /*0270*/  SHF.L.U32 R4, R5, R4, RZ ;  /* 0x0000000405047219 */ /* 0x000fc800000006ff */
[----:B------:R-:W-:-:S05]  /*0280*/  LOP3.LUT R3, R4, R3, RZ, 0xfc, !PT ;  /* 0x0000000304037212 */ /* 0x000fca00078efcff */
[----:B------:R2:W-:Y:S04]  /*0290*/  ATOMS.OR RZ, [UR5], R3 ;  /* 0x00000003ffff798c */ /* 0x0005e8000b000005 */
[----:B------:R2:W-:Y:S01]  /*02a0*/  STS [UR4], R2 ;  /* 0x00000002ff007988 */ /* 0x0005e20008000804 */
[----:B------:R-:W-:Y:S05]  /*02b0*/  BRA `(.L_x_2) ;  /* 0x0000000000107947 */ /* 0x000fea0003800000 */
.L_x_1:
[----:B------:R-:W-:Y:S01]  /*02c0*/  IMAD.MOV.U32 R3, RZ, RZ, -0x1 ;  /* 0xffffffffff037424 */ /* 0x000fe200078e00ff */
[----:B------:R-:W-:-:S04]  /*02d0*/  MOV R2, 0x300 ;  /* 0x0000030000027802 */ /* 0x000fc80000000f00 */
[----:B------:R2:W-:Y:S03]  /*02e0*/  STS [UR4], R3 ;  /* 0x00000003ff007988 */ /* 0x0005e60008000804 */
[----:B-12---:R-:W-:Y:S05]  /*02f0*/  CALL.REL.NOINC `($__internal_1_$__cuda_sm10x_tcgen05_guardrail_trap_phase_invalid_during_alloc) ;  /* 0x0000002c00a07944 */ /* 0x006fea0003c00000 */
.L_x_2:
[----:B------:R-:W-:Y:S05]  /*0300*/  WARPSYNC.ALL ;  /* 0x0000000000007948 */ /* 0x000fea0003800000 */
[----:B------:R-:W-:Y:S01]  /*0310*/  NOP ;  /* 0x0000000000007918 */ /* 0x000fe20000000000 */
.L_x_0:
[----:B------:R-:W3:Y:S08]  /*0320*/  S2UR UR4, SR_CgaCtaId ;  /* 0x00000000000479c3 */ /* 0x000ef00000008800 */
[----:B------:R-:W-:Y:S01]  /*0330*/  BAR.SYNC.DEFER_BLOCKING 0x0 ;  /* 0x0000000000007b1d */ /* 0x000fe20000010000 */
[----:B------:R-:W-:-:S05]  /*0340*/  LOP3.LUT R132, R0, 0xff, RZ, 0xc0, !PT ;  /* 0x000000ff00847812 */ /* 0x000fca00078ec0ff */
[----:B------:R-:W-:Y:S02]  /*0350*/  UMOV UR8, 0x400 ;  /* 0x0000040000087882 */ /* 0x000fe40000000000 */
[----:B------:R-:W4:Y:S08]  /*0360*/  LDC R4, c[0x0][0x398] ;  /* 0x0000e600ff047b82 */ /* 0x000f300000000800 */
[----:B------:R-:W5:Y:S01]  /*0370*/  LDC R12, c[0x0][0x3a0] ;  /* 0x0000e800ff0c7b82 */ /* 0x000f620000000800 */
[----:B---3--:R-:W-:-:S07]  /*0380*/  ULEA UR8, UR4, UR8, 0x18 ;  /* 0x0000000804087291 */ /* 0x008fce000f8ec0ff */
[----:B------:R-:W3:Y:S02]  /*0390*/  S2UR UR9, SR_CTAID.Y ;  /* 0x00000000000979c3 */ /* 0x000ee40000002600 */
[----:B--2---:R-:W2:Y:S06]  /*03a0*/  LDS R3, [UR8] ;  /* 0x00000008ff037984 */ /* 0x004eac0008000800 */
[----:B------:R-:W-:Y:S06]  /*03b0*/  BAR.SYNC.DEFER_BLOCKING 0x0 ;  /* 0x0000000000007b1d */ /* 0x000fec0000010000 */
[----:B------:R-:W-:Y:S05]  /*03c0*/  @P2 BRA `(.L_x_5) ;  /* 0x0000000000182947 */ /* 0x000fea0003800000 */
[----:B------:R-:W-:Y:S01]  /*03d0*/  ELECT P0, URZ, PT ;  /* 0x0000000000ff782f */ /* 0x000fe20003800000 */
[----:B------:R-:W-:Y:S01]  /*03e0*/  IMAD.MOV.U32 R2, RZ, RZ, 0x1 ;  /* 0x00000001ff027424 */ /* 0x000fe200078e00ff */
[----:B------:R-:W-:Y:S01]  /*03f0*/  UMOV UR5, 0x40 ;  /* 0x0000004000057882 */ /* 0x000fe20000000000 */
[----:B------:R-:W-:Y:S01]  /*0400*/  UVIRTCOUNT.DEALLOC.SMPOOL 0x80 ;  /* 0x000000800000784c */ /* 0x000fe20000000000 */
[----:B------:R-:W-:-:S09]  /*0410*/  ULEA UR5, UR4, UR5, 0x18 ;  /* 0x0000000504057291 */ /* 0x000fd2000f8ec0ff */
[----:B------:R5:W-:Y:S03]  /*0420*/  @P0 STS.U8 [UR5], R2 ;  /* 0x00000002ff000988 */ /* 0x000be60008000005 */
.L_x_5:
[----:B------:R-:W5:Y:S01]  /*0430*/  S2UR UR4, SR_CTAID.Z ;  /* 0x00000000000479c3 */ /* 0x000f620000002700 */
[----:B------:R-:W4:Y:S01]  /*0440*/  LDCU UR5, c[0x0][0x370] ;  /* 0x00006e00ff0577ac */ /* 0x000f220008000800 */
[----:B------:R-:W-:Y:S01]  /*0450*/  ISETP.GE.U32.AND P0, PT, R132, 0x20, PT ;  /* 0x000000208400780c */ /* 0x000fe20003f06070 */
[----:B----4-:R-:W-:Y:S01]  /*0460*/  VIADD R4, R4, 0xffffffff ;  /* 0xffffffff04047836 */ /* 0x010fe20000000000 */
[C---:B------:R-:W-:Y:S01]  /*0470*/  ISETP.NE.U32.AND P3, PT, R132.reuse, RZ, PT ;  /* 0x000000ff8400720c */ /* 0x040fe20003f65070 */
[----:B------:R-:W5:Y:S01]  /*0480*/  LDCU UR6, c[0x0][0x374] ;  /* 0x00006e80ff0677ac */ /* 0x000f620008000800 */
[----:B------:R-:W-:Y:S01]  /*0490*/  LEA R10, R132, UR8, 0x2 ;  /* 0x00000008840a7c11 */ /* 0x000fe2000f8e10ff */
[----:B-----5:R-:W-:Y:S01]  /*04a0*/  VIADD R11, R12, 0xffffffff ;  /* 0xffffffff0c0b7836 */ /* 0x020fe20000000000 */
[----:B------:R-:W4:Y:S01]  /*04b0*/  S2UR UR13, SR_CTAID.X ;  /* 0x00000000000d79c3 */ /* 0x000f220000002500 */
[----:B------:R-:W5:Y:S01]  /*04c0*/  LDCU.64 UR10, c[0x0][0x3c0] ;  /* 0x00007800ff0a77ac */ /* 0x000f620008000a00 */
[----:B--2---:R-:W-:Y:S01]  /*04d0*/  R2UR UR24, R3 ;  /* 0x00000000031872ca */ /* 0x004fe200000e0000 */
[----:B------:R-:W-:Y:S04]  /*04e0*/  BSSY.RECONVERGENT B0, `(.L_x_6) ;  /* 0x0000011000007945 */ /* 0x000fe80003800200 */
[----:B------:R2:W-:Y:S01]  /*04f0*/  @!P0 STS [R10], RZ ;  /* 0x000000ff0a008388 */ /* 0x0005e20000000800 */
[----:B------:R-:W-:-:S03]  /*0500*/  NOP ;  /* 0x0000000000007918 */ /* 0x000fc60000000000 */
[----:B------:R2:W-:Y:S01]  /*0510*/  @!P3 STS [UR8+0x24], R4 ;  /* 0x00002404ff00b988 */ /* 0x0005e20008000808 */
[----:B---3--:R-:W-:-:S03]  /*0520*/  UIMAD UR4, UR4, UR6, UR9 ;  /* 0x00000006040472a4 */ /* 0x008fc6000f8e0209 */
[----:B------:R2:W-:Y:S01]  /*0530*/  @!P3 STS [UR8+0x20], R11 ;  /* 0x0000200bff00b988 */ /* 0x0005e20008000808 */
[----:B----4-:R-:W-:-:S04]  /*0540*/  UIMAD UR4, UR4, UR5, UR13 ;  /* 0x00000005040472a4 */ /* 0x010fc8000f8e020d */
[----:B------:R-:W-:-:S04]  /*0550*/  UIMAD UR4, UR4, 0x180, URZ ;  /* 0x00000180040478a4 */ /* 0x000fc8000f8e02ff */
[----:B-----5:R-:W-:-:S04]  /*0560*/  UIADD3 UR20, UP0, UPT, UR4, UR10, URZ ;  /* 0x0000000a04147290 */ /* 0x020fc8000ff1e0ff */
[----:B------:R-:W-:Y:S01]  /*0570*/  ULEA.HI.X.SX32 UR21, UR4, UR11, 0x1, UP0 ;  /* 0x0000000b04157291 */ /* 0x000fe200080f0eff */
[----:B--2---:R-:W-:Y:S11]  /*0580*/  @P3 BRA `(.L_x_7) ;  /* 0x0000000000183947 */ /* 0x004ff60003800000 */
[----:B------:R-:W2:Y:S01]  /*0590*/  LDS R2, [UR8+0x8] ;  /* 0x00000808ff027984 */ /* 0x000ea20008000800 */
[----:B------:R-:W3:Y:S01]  /*05a0*/  LDC.64 R6, c[0x0][0x380] ;  /* 0x0000e000ff067b82 */ /* 0x000ee20000000a00 */
[----:B------:R-:W-:Y:S02]  /*05b0*/  IMAD.MOV.U32 R3, RZ, RZ, 0x70 ;  /* 0x00000070ff037424 */ /* 0x000fe400078e00ff */
[----:B---3--:R3:W-:Y:S03]  /*05c0*/  STS.64 [UR8], R6 ;  /* 0x00000006ff007988 */ /* 0x0087e60008000a08 */
[----:B--2---:R-:W-:-:S05]  /*05d0*/  LOP3.LUT R2, R2, 0x10, R3, 0xd8, !PT ;  /* 0x0000001002027812 */ /* 0x004fca00078ed803 */
[----:B------:R3:W-:Y:S02]  /*05e0*/  STS [UR8+0x8], R2 ;  /* 0x00000802ff007988 */ /* 0x0007e40008000808 */
.L_x_7:
[----:B------:R-:W-:Y:S05]  /*05f0*/  BSYNC.RECONVERGENT B0 ;  /* 0x0000000000007941 */ /* 0x000fea0003800200 */
.L_x_6:
[----:B------:R-:W-:Y:S04]  /*0600*/  BSSY.RECONVERGENT B0, `(.L_x_8) ;  /* 0x000000a000007945 */ /* 0x000fe80003800200 */
[----:B------:R-:W-:Y:S05]  /*0610*/  @P3 BRA `(.L_x_9) ;  /* 0x0000000000203947 */ /* 0x000fea0003800000 */
[----:B---3--:R-:W2:Y:S01]  /*0620*/  LDS R2, [UR8+0x34] ;  /* 0x00003408ff027984 */ /* 0x008ea20008000800 */
[----:B------:R-:W-:Y:S02]  /*0630*/  IMAD.MOV.U32 R3, RZ, RZ, 0x3f000000 ;  /* 0x3f000000ff037424 */ /* 0x000fe400078e00ff */
[----:B------:R-:W-:Y:S01]  /*0640*/  @!P3 IMAD.MOV.U32 R5, RZ, RZ, 0x7f ;  /* 0x0000007fff05b424 */ /* 0x000fe200078e00ff */
[----:B------:R-:W3:Y:S02]  /*0650*/  @!P3 LDS R6, [UR8+0x38] ;  /* 0x00003808ff06b984 */ /* 0x000ee40008000800 */
[----:B--2---:R-:W-:Y:S02]  /*0660*/  LOP3.LUT R2, R2, 0xff000000, R3, 0xb8, !PT ;  /* 0xff00000002027812 */ /* 0x004fe400078eb803 */
[----:B---3--:R-:W-:-:S03]  /*0670*/  @!P3 LOP3.LUT R3, R6, 0xff, R5, 0xb8, !PT ;  /* 0x000000ff0603b812 */ /* 0x008fc600078eb805 */
[----:B------:R2:W-:Y:S04]  /*0680*/  STS [UR8+0x34], R2 ;  /* 0x00003402ff007988 */ /* 0x0005e80008000808 */
[----:B------:R2:W-:Y:S02]  /*0690*/  @!P3 STS [UR8+0x38], R3 ;  /* 0x00003803ff00b988 */ /* 0x0005e40008000808 */
.L_x_9:
[----:B------:R-:W-:Y:S05]  /*06a0*/  BSYNC.RECONVERGENT B0 ;  /* 0x0000000000007941 */ /* 0x000fea0003800200 */
.L_x_8:
[----:B------:R-:W-:Y:S04]  /*06b0*/  BSSY.RECONVERGENT B0, `(.L_x_10) ;  /* 0x000000e000007945 */ /* 0x000fe80003800200 */
[----:B------:R-:W-:Y:S05]  /*06c0*/  @P3 BRA `(.L_x_11) ;  /* 0x0000000000303947 */ /* 0x000fea0003800000 */
[----:B--2---:R-:W2:Y:S01]  /*06d0*/  LDS R3, [UR8+0x34] ;  /* 0x00003408ff037984 */ /* 0x004ea20008000800 */
[----:B------:R-:W4:Y:S03]  /*06e0*/  LDC.64 R8, c[0x0][0x3a8] ;  /* 0x0000ea00ff087b82 */ /* 0x000f260000000a00 */
[----:B---3--:R-:W3:Y:S01]  /*06f0*/  LDS R2, [UR8+0x1c] ;  /* 0x00001c08ff027984 */ /* 0x008ee20008000800 */
[C---:B----4-:R-:W-:Y:S01]  /*0700*/  SHF.L.U64.HI R6, R8.reuse, 0x1, R9 ;  /* 0x0000000108067819 */ /* 0x050fe20000010209 */
[----:B------:R-:W-:-:S03]  /*0710*/  IMAD.SHL.U32 R5, R8, 0x2, RZ ;  /* 0x0000000208057824 */ /* 0x000fc600078e00ff */
[--C-:B------:R-:W-:Y:S02]  /*0720*/  SHF.R.U32.HI R7, RZ, 0x4, R6.reuse ;  /* 0x00000004ff077819 */ /* 0x100fe40000011606 */
[----:B------:R-:W-:-:S05]  /*0730*/  SHF.R.U64 R5, R5, 0x4, R6 ;  /* 0x0000000405057819 */ /* 0x000fca0000001206 */
[----:B------:R4:W-:Y:S01]  /*0740*/  STS [UR8+0xc], R5 ;  /* 0x00000c05ff007988 */ /* 0x0009e20008000808 */
[----:B--2---:R-:W-:Y:S02]  /*0750*/  LOP3.LUT R3, R3, 0x7, RZ, 0xb8, !PT ;  /* 0x0000000703037812 */ /* 0x004fe400078eb8ff */
[----:B---3--:R-:W-:-:S03]  /*0760*/  LOP3.LUT R2, R2, 0xf, R7, 0xb8, !PT ;  /* 0x0000000f02027812 */ /* 0x008fc600078eb807 */
[----:B------:R4:W-:Y:S04]  /*0770*/  STS [UR8+0x34], R3 ;  /* 0x00003403ff007988 */ /* 0x0009e80008000808 */
[----:B------:R4:W-:Y:S02]  /*0780*/  STS [UR8+0x1c], R2 ;  /* 0x00001c02ff007988 */ /* 0x0009e40008000808 */
.L_x_11:
[----:B------:R-:W-:Y:S05]  /*0790*/  BSYNC.RECONVERGENT B0 ;  /* 0x0000000000007941 */ /* 0x000fea0003800200 */
.L_x_10:
[----:B------:R-:W-:Y:S04]  /*07a0*/  BSSY.RECONVERGENT B1, `(.L_x_12) ;  /* 0x000001a000017945 */ /* 0x000fe80003800200 */
[----:B------:R-:W-:Y:S04]  /*07b0*/  BSSY.RELIABLE B0, `(.L_x_13) ;  /* 0x0000015000007945 */ /* 0x000fe80003800100 */
[----:B------:R-:W-:Y:S05]  /*07c0*/  @P3 BRA `(.L_x_14) ;  /* 0x0000000000203947 */ /* 0x000fea0003800000 */
[----:B--234-:R-:W2:Y:S02]  /*07d0*/  LDS R2, [UR8+0x34] ;  /* 0x00003408ff027984 */ /* 0x01cea40008000800 */
[----:B--2---:R-:W-:-:S05]  /*07e0*/  LOP3.LUT R2, R2, 0x38, RZ, 0xb8, !PT ;  /* 0x0000003802027812 */ /* 0x004fca00078eb8ff */
[----:B------:R2:W-:Y:S01]  /*07f0*/  STS [UR8+0x34], R2 ;  /* 0x00003402ff007988 */ /* 0x0005e20008000808 */
[----:B------:R-:W-:Y:S05]  /*0800*/  @P3 BRA `(.L_x_15) ;  /* 0x0000000000203947 */ /* 0x000fea0003800000 */
[----:B--2---:R-:W2:Y:S01]  /*0810*/  LDS R2, [UR8+0x8] ;  /* 0x00000808ff027984 */ /* 0x004ea20008000800 */
[----:B------:R-:W-:-:S05]  /*0820*/  IMAD.MOV.U32 R3, RZ, RZ, 0x780 ;  /* 0x00000780ff037424 */ /* 0x000fca00078e00ff */
[----:B--2---:R-:W-:-:S05]  /*0830*/  LOP3.LUT R2, R2, 0x300, R3, 0xd8, !PT ;  /* 0x0000030002027812 */ /* 0x004fca00078ed803 */
[----:B------:R5:W-:Y:S02]  /*0840*/  STS [UR8+0x8], R2 ;  /* 0x00000802ff007988 */ /* 0x000be40008000808 */
.L_x_14:
[----:B------:R-:W-:Y:S05]  /*0850*/  @P3 BRA `(.L_x_16) ;  /* 0x0000000000283947 */ /* 0x000fea0003800000 */
[----:B--2345:R-:W2:Y:S02]  /*0860*/  LDS R2, [UR8+0x8] ;  /* 0x00000808ff027984 */ /* 0x03cea40008000800 */
[----:B--2---:R-:W-:-:S05]  /*0870*/  LOP3.LUT R2, R2, 0x1800, RZ, 0xb8, !PT ;  /* 0x0000180002027812 */ /* 0x004fca00078eb8ff */
[----:B------:R3:W-:Y:S02]  /*0880*/  STS [UR8+0x8], R2 ;  /* 0x00000802ff007988 */ /* 0x0007e40008000808 */
.L_x_15:
[----:B------:R-:W-:Y:S05]  /*0890*/  @P3 BREAK.RELIABLE B0 ;  /* 0x0000000000003942 */ /* 0x000fea0003800100 */
[----:B------:R-:W-:Y:S05]  /*08a0*/  @P3 BRA `(.L_x_17) ;  /* 0x0000000000243947 */ /* 0x000fea0003800000 */
[----:B------:R-:W4:Y:S01]  /*08b0*/  LDS R3, [UR8+0x8] ;  /* 0x00000808ff037984 */ /* 0x000f220008000800 */
[----:B--23--:R-:W-:-:S05]  /*08c0*/  IMAD.MOV.U32 R2, RZ, RZ, 0x6000 ;  /* 0x00006000ff027424 */ /* 0x00cfca00078e00ff */
[----:B----4-:R-:W-:-:S04]  /*08d0*/  LOP3.LUT R2, R3, 0x6000, R2, 0xd8, !PT ;  /* 0x0000600003027812 */ /* 0x010fc800078ed802 */
[----:B------:R-:W-:-:S05]  /*08e0*/  LOP3.LUT R2, R2, 0x400000, RZ, 0xb8, !PT ;  /* 0x0040000002027812 */ /* 0x000fca00078eb8ff */
[----:B------:R2:W-:Y:S02]  /*08f0*/  STS [UR8+0x8], R2 ;  /* 0x00000802ff007988 */ /* 0x0005e40008000808 */
.L_x_16:
[----:B------:R-:W-:Y:S05]  /*0900*/  BSYNC.RELIABLE B0 ;  /* 0x0000000000007941 */ /* 0x000fea0003800100 */
.L_x_13:
[----:B--2345:R-:W2:Y:S02]  /*0910*/  @!P3 LDS R2, [UR8+0x8] ;  /* 0x00000808ff02b984 */ /* 0x03cea40008000800 */
[----:B--2---:R-:W-:-:S05]  /*0920*/  @!P3 LOP3.LUT R2, R2, 0x8000, RZ, 0xb8, !PT ;  /* 0x000080000202b812 */ /* 0x004fca00078eb8ff */
[----:B------:R4:W-:Y:S02]  /*0930*/  @!P3 STS [UR8+0x8], R2 ;  /* 0x00000802ff00b988 */ /* 0x0009e40008000808 */
.L_x_17:
[----:B------:R-:W-:Y:S05]  /*0940*/  BSYNC.RECONVERGENT B1 ;  /* 0x0000000000017941 */ /* 0x000fea0003800200 */
.L_x_12:
[----:B------:R-:W-:Y:S05]  /*0950*/  WARPSYNC.ALL ;  /* 0x0000000000007948 */ /* 0x000fea0003800000 */
[----:B------:R-:W-:Y:S01]  /*0960*/  NOP ;  /* 0x0000000000007918 */ /* 0x000fe20000000000 */
[----:B------:R-:W5:Y:S02]  /*0970*/  LDC R5, c[0x0][0x39c] ;  /* 0x0000e700ff057b82 */ /* 0x000f640000000800 */
[----:B-----5:R-:W-:Y:S01]  /*0980*/  VIADD R5, R5, 0xffffffff ;  /* 0xffffffff05057836 */ /* 0x020fe20000000000 */
[----:B------:R-:W-:Y:S06]  /*0990*/  @P0 BRA `(.L_x_18) ;  /* 0x0000000000300947 */ /* 0x000fec0003800000 */
[----:B--234-:R-:W2:Y:S01]  /*09a0*/  S2R R2, SR_LANEID ;  /* 0x0000000000027919 */ /* 0x01cea20000000000 */
[----:B------:R-:W-:Y:S05]  /*09b0*/  WARPSYNC.ALL ;  /* 0x0000000000007948 */ /* 0x000fea0003800000 */
[----:B------:R-:W-:Y:S01]  /*09c0*/  NOP ;  /* 0x0000000000007918 */ /* 0x000fe20000000000 */
[----:B--2---:R-:W-:-:S05]  /*09d0*/  IMAD.SHL.U32 R6, R2, 0x4, RZ ;  /* 0x0000000402067824 */ /* 0x004fca00078e00ff */
[----:B------:R-:W2:Y:S01]  /*09e0*/  LDS R7, [R6+UR8] ;  /* 0x0000000806077984 */ /* 0x000ea20008000800 */
[----:B------:R-:W-:-:S05]  /*09f0*/  IADD3 R2, P1, PT, R6, UR20, RZ ;  /* 0x0000001406027c10 */ /* 0x000fca000ff3e0ff */
[----:B------:R-:W-:-:S05]  /*0a00*/  IMAD.X R3, RZ, RZ, UR21, P1 ;  /* 0x00000015ff037e24 */ /* 0x000fca00088e06ff */
[----:B--2---:R5:W2:Y:S01]  /*0a10*/  ATOMG.E.EXCH.STRONG.GPU PT, RZ, [R2], R7 ;  /* 0x0000000702ff73a8 */ /* 0x004aa200041ee100 */
[----:B------:R-:W-:-:S04]  /*0a20*/  DEPBAR {5,4,3,2,1,0} ;  /* 0x0000003f0000791a */ /* 0x000fc80000000000 */
[----:B------:R-:W3:Y:S02]  /*0a30*/  CCTL.E.C.LDCU.IV.DEEP [UR20] ;  /* 0x0000000014007540 */ /* 0x000ee40009c08000 */
[----:B---3--:R5:W-:Y:S01]  /*0a40*/  UTMACCTL.IV [UR20] ;  /* 0x00000000140079b9 */ /* 0x008be20008000000 */
[----:B------:R-:W-:Y:S01]  /*0a50*/  NOP ;  /* 0x0000000000007918 */ /* 0x000fe20000000000 */
.L_x_18:
[----:B------:R-:W-:Y:S05]  /*0a60*/  @P0 BRA `(.L_x_19) ;  /* 0x00000000000c0947 */ /* 0x000fea0003800000 */
[----:B------:R0:W-:Y:S01]  /*0a70*/  UTMACMDFLUSH ;  /* 0x00000000000079b7 */ /* 0x0001e20000000000 */
[----:B------:R-:W-:Y:S05]  /*0a80*/  @P0 BRA `(.L_x_19) ;  /* 0x0000000000040947 */ /* 0x000fea0003800000 */
[----:B------:R-:W-:-:S04]  /*0a90*/  DEPBAR.LE SB0, 0x0 ;  /* 0x000080000000791a */ /* 0x000fc80000000000 */
.L_x_19:
[----:B------:R-:W-:Y:S05]  /*0aa0*/  WARPSYNC.ALL ;  /* 0x0000000000007948 */ /* 0x000fea0003800000 */
[----:B------:R-:W-:Y:S01]  /*0ab0*/  NOP ;  /* 0x0000000000007918 */ /* 0x000fe20000000000 */
[----:B--2---:R-:W-:Y:S06]  /*0ac0*/  BAR.SYNC.DEFER_BLOCKING 0x0 ;  /* 0x0000000000007b1d */ /* 0x004fec0000010000 */
[----:B------:R-:W-:Y:S02]  /*0ad0*/  BSSY.RECONVERGENT B1, `(.L_x_20) ;  /* 0x000000b000017945 */ /* 0x000fe40003800200 */
[----:B------:R-:W-:Y:S06]  /*0ae0*/  BAR.SYNC.DEFER_BLOCKING 0x0 ;  /* 0x0000000000007b1d */ /* 0x000fec0000010000 */
[----:B------:R2:W-:Y:S01]  /*0af0*/  @!P0 STS [R10], RZ ;  /* 0x000000ff0a008388 */ /* 0x0005e20000000800 */
[----:B------:R-:W-:Y:S01]  /*0b00*/  NOP ;  /* 0x0000000000007918 */ /* 0x000fe20000000000 */
[----:B------:R-:W-:Y:S05]  /*0b10*/  @P3 BRA `(.L_x_21) ;  /* 0x0000000000183947 */ /* 0x000fea0003800000 */
[----:B---345:R-:W3:Y:S01]  /*0b20*/  LDS R2, [UR8+0x8] ;  /* 0x00000808ff027984 */ /* 0x038ee20008000800 */
[----:B------:R-:W4:Y:S01]  /*0b30*/  LDC.64 R6, c[0x0][0x388] ;  /* 0x0000e200ff067b82 */ /* 0x000f220000000a00 */
[----:B------:R-:W-:Y:S02]  /*0b40*/  IMAD.MOV.U32 R3, RZ, RZ, 0x70 ;  /* 0x00000070ff037424 */ /* 0x000fe400078e00ff */
[----:B----4-:R4:W-:Y:S03]  /*0b50*/  STS.64 [UR8], R6 ;  /* 0x00000006ff007988 */ /* 0x0109e60008000a08 */
[----:B---3--:R-:W-:-:S05]  /*0b60*/  LOP3.LUT R2, R2, 0x10, R3, 0xd8, !PT ;  /* 0x0000001002027812 */ /* 0x008fca00078ed803 */
[----:B------:R4:W-:Y:S02]  /*0b70*/  STS [UR8+0x8], R2 ;  /* 0x00000802ff007988 */ /* 0x0009e40008000808 */
.L_x_21:
[----:B-----5:R-:W-:Y:S05]  /*0b80*/  BSYNC.RECONVERGENT B1 ;  /* 0x0000000000017941 */ /* 0x020fea0003800200 */
.L_x_20:
[----:B------:R-:W-:Y:S04]  /*0b90*/  BSSY.RECONVERGENT B1, `(.L_x_22) ;  /* 0x000000a000017945 */ /* 0x000fe80003800200 */
[----:B------:R-:W-:Y:S05]  /*0ba0*/  @P3 BRA `(.L_x_23) ;  /* 0x0000000000203947 */ /* 0x000fea0003800000 */
[----:B---34-:R-:W3:Y:S01]  /*0bb0*/  LDS R2, [UR8+0x34] ;  /* 0x00003408ff027984 */ /* 0x018ee20008000800 */
[----:B------:R-:W-:Y:S02]  /*0bc0*/  IMAD.MOV.U32 R7, RZ, RZ, 0x3f000000 ;  /* 0x3f000000ff077424 */ /* 0x000fe400078e00ff */
[----:B------:R-:W-:Y:S01]  /*0bd0*/  @!P3 IMAD.MOV.U32 R3, RZ, RZ, 0x3f ;  /* 0x0000003fff03b424 */ /* 0x000fe200078e00ff */
[----:B------:R-:W4:Y:S02]  /*0be0*/  @!P3 LDS R6, [UR8+0x38] ;  /* 0x00003808ff06b984 */ /* 0x000f240008000800 */
[----:B---3--:R-:W-:Y:S02]  /*0bf0*/  LOP3.LUT R2, R2, 0xff000000, R7, 0xb8, !PT ;  /* 0xff00000002027812 */ /* 0x008fe400078eb807 */
[----:B----4-:R-:W-:-:S03]  /*0c00*/  @!P3 LOP3.LUT R3, R6, 0xff, R3, 0xb8, !PT ;  /* 0x000000ff0603b812 */ /* 0x010fc600078eb803 */
[----:B------:R5:W-:Y:S04]  /*0c10*/  STS [UR8+0x34], R2 ;  /* 0x00003402ff007988 */ /* 0x000be80008000808 */
[----:B------:R5:W-:Y:S02]  /*0c20*/  @!P3 STS [UR8+0x38], R3 ;  /* 0x00003803ff00b988 */ /* 0x000be40008000808 */
.L_x_23:
[----:B------:R-:W-:Y:S05]  /*0c30*/  BSYNC.RECONVERGENT B1 ;  /* 0x0000000000017941 */ /* 0x000fea0003800200 */
.L_x_22:
[----:B------:R-:W-:Y:S04]  /*0c40*/  BSSY.RECONVERGENT B1, `(.L_x_24) ;  /* 0x0000004000017945 */ /* 0x000fe80003800200 */
[----:B------:R-:W-:Y:S05]  /*0c50*/  @P3 BRA `(.L_x_25) ;  /* 0x0000000000083947 */ /* 0x000fea0003800000 */
[----:B------:R2:W-:Y:S04]  /*0c60*/  STS [UR8+0x24], R11 ;  /* 0x0000240bff007988 */ /* 0x0005e80008000808 */
[----:B------:R2:W-:Y:S02]  /*0c70*/  STS [UR8+0x20], R5 ;  /* 0x00002005ff007988 */ /* 0x0005e40008000808 */
.L_x_25:
[----:B------:R-:W-:Y:S05]  /*0c80*/  BSYNC.RECONVERGENT B1 ;  /* 0x0000000000017941 */ /* 0x000fea0003800200 */
.L_x_24:
[----:B------:R-:W-:Y:S04]  /*0c90*/  BSSY.RECONVERGENT B1, `(.L_x_26) ;  /* 0x000000e000017945 */ /* 0x000fe80003800200 */
[----:B------:R-:W-:Y:S05]  /*0ca0*/  @P3 BRA `(.L_x_27) ;  /* 0x0000000000303947 */ /* 0x000fea0003800000 */
[----:B-----5:R-:W5:Y:S01]  /*0cb0*/  LDS R3, [UR8+0x34] ;  /* 0x00003408ff037984 */ /* 0x020f620008000800 */
[----:B----4-:R-:W4:Y:S03]  /*0cc0*/  LDC.64 R6, c[0x0][0x3b0] ;  /* 0x0000ec00ff067b82 */ /* 0x010f260000000a00 */
[----:B---3--:R-:W3:Y:S01]  /*0cd0*/  LDS R2, [UR8+0x1c] ;  /* 0x00001c08ff027984 */ /* 0x008ee20008000800 */
[C---:B----4-:R-:W-:Y:S01]  /*0ce0*/  SHF.L.U64.HI R7, R6.reuse, 0x1, R7 ;  /* 0x0000000106077819 */ /* 0x050fe20000010207 */
[----:B------:R-:W-:-:S03]  /*0cf0*/  IMAD.SHL.U32 R6, R6, 0x2, RZ ;  /* 0x0000000206067824 */ /* 0x000fc600078e00ff */
[--C-:B------:R-:W-:Y:S02]  /*0d00*/  SHF.R.U32.HI R9, RZ, 0x4, R7.reuse ;  /* 0x00000004ff097819 */ /* 0x100fe40000011607 */
[----:B------:R-:W-:-:S05]  /*0d10*/  SHF.R.U64 R6, R6, 0x4, R7 ;  /* 0x0000000406067819 */ /* 0x000fca0000001207 */
[----:B------:R4:W-:Y:S01]  /*0d20*/  STS [UR8+0xc], R6 ;  /* 0x00000c06ff007988 */ /* 0x0009e20008000808 */
[----:B-----5:R-:W-:Y:S02]  /*0d30*/  LOP3.LUT R3, R3, 0x7, RZ, 0xb8, !PT ;  /* 0x0000000703037812 */ /* 0x020fe400078eb8ff */
[----:B---3--:R-:W-:-:S03]  /*0d40*/  LOP3.LUT R2, R2, 0xf, R9, 0xb8, !PT ;  /* 0x0000000f02027812 */ /* 0x008fc600078eb809 */
[----:B------:R4:W-:Y:S04]  /*0d50*/  STS [UR8+0x34], R3 ;  /* 0x00003403ff007988 */ /* 0x0009e80008000808 */
[----:B------:R4:W-:Y:S02]  /*0d60*/  STS [UR8+0x1c], R2 ;  /* 0x00001c02ff007988 */ /* 0x0009e40008000808 */
.L_x_27:
[----:B------:R-:W-:Y:S05]  /*0d70*/  BSYNC.RECONVERGENT B1 ;  /* 0x0000000000017941 */ /* 0x000fea0003800200 */
.L_x_26:
[----:B------:R-:W-:Y:S04]  /*0d80*/  BSSY.RECONVERGENT B2, `(.L_x_28) ;  /* 0x000001a000027945 */ /* 0x000fe80003800200 */
[----:B------:R-:W-:Y:S04]  /*0d90*/  BSSY.RELIABLE B1, `(.L_x_29) ;  /* 0x0000015000017945 */ /* 0x000fe80003800100 */
[----:B------:R-:W-:Y:S05]  /*0da0*/  @P3 BRA `(.L_x_30) ;  /* 0x0000000000203947 */ /* 0x000fea0003800000 */
[----:B---345:R-:W3:Y:S02]  /*0db0*/  LDS R2, [UR8+0x34] ;  /* 0x00003408ff027984 */ /* 0x038ee40008000800 */
[----:B---3--:R-:W-:-:S05]  /*0dc0*/  LOP3.LUT R2, R2, 0x38, RZ, 0xb8, !PT ;  /* 0x0000003802027812 */ /* 0x008fca00078eb8ff */
[----:B------:R3:W-:Y:S01]  /*0dd0*/  STS [UR8+0x34], R2 ;  /* 0x00003402ff007988 */ /* 0x0007e20008000808 */
[----:B------:R-:W-:Y:S05]  /*0de0*/  @P3 BRA `(.L_x_31) ;  /* 0x0000000000203947 */ /* 0x000fea0003800000 */
[----:B---3--:R-:W3:Y:S01]  /*0df0*/  LDS R2, [UR8+0x8] ;  /* 0x00000808ff027984 */ /* 0x008ee20008000800 */
[----:B------:R-:W-:-:S05]  /*0e00*/  IMAD.MOV.U32 R3, RZ, RZ, 0x780 ;  /* 0x00000780ff037424 */ /* 0x000fca00078e00ff */
[----:B---3--:R-:W-:-:S05]  /*0e10*/  LOP3.LUT R2, R2, 0x300, R3, 0xd8, !PT ;  /* 0x0000030002027812 */ /* 0x008fca00078ed803 */
[----:B------:R3:W-:Y:S02]  /*0e20*/  STS [UR8+0x8], R2 ;  /* 0x00000802ff007988 */ /* 0x0007e40008000808 */
.L_x_30:
[----:B------:R-:W-:Y:S05]  /*0e30*/  @P3 BRA `(.L_x_32) ;  /* 0x0000000000283947 */ /* 0x000fea0003800000 */
[----:B---345:R-:W3:Y:S02]  /*0e40*/  LDS R2, [UR8+0x8] ;  /* 0x00000808ff027984 */ /* 0x038ee40008000800 */
[----:B---3--:R-:W-:-:S05]  /*0e50*/  LOP3.LUT R2, R2, 0x1800, RZ, 0xb8, !PT ;  /* 0x0000180002027812 */ /* 0x008fca00078eb8ff */
[----:B------:R4:W-:Y:S02]  /*0e60*/  STS [UR8+0x8], R2 ;  /* 0x00000802ff007988 */ /* 0x0009e40008000808 */
.L_x_31:
[----:B------:R-:W-:Y:S05]  /*0e70*/  @P3 BREAK.RELIABLE B1 ;  /* 0x0000000000013942 */ /* 0x000fea0003800100 */
[----:B------:R-:W-:Y:S05]  /*0e80*/  @P3 BRA `(.L_x_33) ;  /* 0x0000000000243947 */ /* 0x000fea0003800000 */
[----:B---34-:R-:W3:Y:S01]  /*0e90*/  LDS R2, [UR8+0x8] ;  /* 0x00000808ff027984 */ /* 0x018ee20008000800 */
[----:B------:R-:W-:-:S05]  /*0ea0*/  IMAD.MOV.U32 R3, RZ, RZ, 0x6000 ;  /* 0x00006000ff037424 */ /* 0x000fca00078e00ff */
[----:B---3--:R-:W-:-:S04]  /*0eb0*/  LOP3.LUT R2, R2, 0x6000, R3, 0xd8, !PT ;  /* 0x0000600002027812 */ /* 0x008fc800078ed803 */
[----:B------:R-:W-:-:S05]  /*0ec0*/  LOP3.LUT R2, R2, 0x400000, RZ, 0xb8, !PT ;  /* 0x0040000002027812 */ /* 0x000fca00078eb8ff */
[----:B------:R3:W-:Y:S02]  /*0ed0*/  STS [UR8+0x8], R2 ;  /* 0x00000802ff007988 */ /* 0x0007e40008000808 */
.L_x_32:
[----:B------:R-:W-:Y:S05]  /*0ee0*/  BSYNC.RELIABLE B1 ;  /* 0x0000000000017941 */ /* 0x000fea0003800100 */
.L_x_29:
[----:B---345:R-:W3:Y:S02]  /*0ef0*/  @!P3 LDS R2, [UR8+0x8] ;  /* 0x00000808ff02b984 */ /* 0x038ee40008000800 */
[----:B---3--:R-:W-:-:S05]  /*0f00*/  @!P3 LOP3.LUT R2, R2, 0x8000, RZ, 0xb8, !PT ;  /* 0x000080000202b812 */ /* 0x008fca00078eb8ff */
[----:B------:R5:W-:Y:S02]  /*0f10*/  @!P3 STS [UR8+0x8], R2 ;  /* 0x00000802ff00b988 */ /* 0x000be40008000808 */
.L_x_33:
[----:B------:R-:W-:Y:S05]  /*0f20*/  BSYNC.RECONVERGENT B2 ;  /* 0x0000000000027941 */ /* 0x000fea0003800200 */
.L_x_28:
[----:B------:R-:W-:Y:S05]  /*0f30*/  WARPSYNC.ALL ;  /* 0x0000000000007948 */ /* 0x000fea0003800000 */
[----:B------:R-:W-:Y:S01]  /*0f40*/  NOP ;  /* 0x0000000000007918 */ /* 0x000fe20000000000 */
[----:B------:R-:W-:-:S04]  /*0f50*/  UIADD3 UR5, UPT, UPT, UR4, 0x80, URZ ;  /* 0x0000008004057890 */ /* 0x000fc8000fffe0ff */
[----:B------:R-:W-:-:S04]  /*0f60*/  UIADD3 UR22, UP0, UPT, UR5, UR10, URZ ;  /* 0x0000000a05167290 */ /* 0x000fc8000ff1e0ff */
[----:B------:R-:W-:Y:S01]  /*0f70*/  ULEA.HI.X.SX32 UR23, UR5, UR11, 0x1, UP0 ;  /* 0x0000000b05177291 */ /* 0x000fe200080f0eff */
[----:B------:R-:W-:Y:S11]  /*0f80*/  @P0 BRA `(.L_x_34) ;  /* 0x0000000000300947 */ /* 0x000ff60003800000 */
[----:B---345:R-:W3:Y:S01]  /*0f90*/  S2R R2, SR_LANEID ;  /* 0x0000000000027919 */ /* 0x038ee20000000000 */
[----:B------:R-:W-:Y:S05]  /*0fa0*/  WARPSYNC.ALL ;  /* 0x0000000000007948 */ /* 0x000fea0003800000 */
[----:B------:R-:W-:Y:S01]  /*0fb0*/  NOP ;  /* 0x0000000000007918 */ /* 0x000fe20000000000 */
[----:B---3--:R-:W-:-:S05]  /*0fc0*/  IMAD.SHL.U32 R6, R2, 0x4, RZ ;  /* 0x0000000402067824 */ /* 0x008fca00078e00ff */
[----:B------:R-:W3:Y:S01]  /*0fd0*/  LDS R7, [R6+UR8] ;  /* 0x0000000806077984 */ /* 0x000ee20008000800 */
[----:B------:R-:W-:-:S05]  /*0fe0*/  IADD3 R2, P1, PT, R6, UR22, RZ ;  /* 0x0000001606027c10 */ /* 0x000fca000ff3e0ff */
[----:B------:R-:W-:-:S05]  /*0ff0*/  IMAD.X R3, RZ, RZ, UR23, P1 ;  /* 0x00000017ff037e24 */ /* 0x000fca00088e06ff */
[----:B---3--:R3:W4:Y:S01]  /*1000*/  ATOMG.E.EXCH.STRONG.GPU PT, RZ, [R2], R7 ;  /* 0x0000000702ff73a8 */ /* 0x00872200041ee100 */
[----:B------:R-:W-:-:S04]  /*1010*/  DEPBAR {5,4,3,2,1,0} ;  /* 0x0000003f0000791a */ /* 0x000fc80000000000 */
[----:B------:R-:W5:Y:S02]  /*1020*/  CCTL.E.C.LDCU.IV.DEEP [UR22] ;  /* 0x0000000016007540 */ /* 0x000f640009c08000 */
[----:B-----5:R3:W-:Y:S01]  /*1030*/  UTMACCTL.IV [UR22] ;  /* 0x00000000160079b9 */ /* 0x0207e20008000000 */
[----:B------:R-:W-:Y:S01]  /*1040*/  NOP ;  /* 0x0000000000007918 */ /* 0x000fe20000000000 */
.L_x_34:
[----:B------:R-:W-:Y:S05]  /*1050*/  @P0 BRA `(.L_x_35) ;  /* 0x00000000000c0947 */ /* 0x000fea0003800000 */
[----:B------:R0:W-:Y:S01]  /*1060*/  UTMACMDFLUSH ;  /* 0x00000000000079b7 */ /* 0x0001e20000000000 */
[----:B------:R-:W-:Y:S05]  /*1070*/  @P0 BRA `(.L_x_35) ;  /* 0x0000000000040947 */ /* 0x000fea0003800000 */
[----:B------:R-:W-:-:S04]  /*1080*/  DEPBAR.LE SB0, 0x0 ;  /* 0x000080000000791a */ /* 0x000fc80000000000 */
.L_x_35:
[----:B------:R-:W-:Y:S05]  /*1090*/  WARPSYNC.ALL ;  /* 0x0000000000007948 */ /* 0x000fea0003800000 */
[----:B------:R-:W-:Y:S01]  /*10a0*/  NOP ;  /* 0x0000000000007918 */ /* 0x000fe20000000000 */
[----:B----4-:R-:W-:Y:S06]  /*10b0*/  BAR.SYNC.DEFER_BLOCKING 0x0 ;  /* 0x0000000000007b1d */ /* 0x010fec0000010000 */
[----:B------:R-:W-:Y:S02]  /*10c0*/  BSSY.RECONVERGENT B2, `(.L_x_36) ;  /* 0x000000b000027945 */ /* 0x000fe40003800200 */
[----:B------:R-:W-:Y:S06]  /*10d0*/  BAR.SYNC.DEFER_BLOCKING 0x0 ;  /* 0x0000000000007b1d */ /* 0x000fec0000010000 */
[----:B------:R4:W-:Y:S01]  /*10e0*/  @!P0 STS [R10], RZ ;  /* 0x000000ff0a008388 */ /* 0x0009e20000000800 */
[----:B------:R-:W-:Y:S01]  /*10f0*/  NOP ;  /* 0x0000000000007918 */ /* 0x000fe20000000000 */
[----:B------:R-:W-:Y:S05]  /*1100*/  @P3 BRA `(.L_x_37) ;  /* 0x0000000000183947 */ /* 0x000fea0003800000 */
[----:B---3-5:R-:W3:Y:S01]  /*1110*/  LDS R2, [UR8+0x8] ;  /* 0x00000808ff027984 */ /* 0x028ee20008000800 */
[----:B------:R-:W5:Y:S01]  /*1120*/  LDC.64 R6, c[0x0][0x390] ;  /* 0x0000e400ff067b82 */ /* 0x000f620000000a00 */
[----:B------:R-:W-:Y:S02]  /*1130*/  IMAD.MOV.U32 R3, RZ, RZ, 0x70 ;  /* 0x00000070ff037424 */ /* 0x000fe400078e00ff */
[----:B-----5:R5:W-:Y:S03]  /*1140*/  STS.64 [UR8], R6 ;  /* 0x00000006ff007988 */ /* 0x020be60008000a08 */
[----:B---3--:R-:W-:-:S05]  /*1150*/  LOP3.LUT R2, R2, 0x10, R3, 0xd8, !PT ;  /* 0x0000001002027812 */ /* 0x008fca00078ed803 */
[----:B------:R5:W-:Y:S02]  /*1160*/  STS [UR8+0x8], R2 ;  /* 0x00000802ff007988 */ /* 0x000be40008000808 */
.L_x_37:
[----:B---3--:R-:W-:Y:S05]  /*1170*/  BSYNC.RECONVERGENT B2 ;  /* 0x0000000000027941 */ /* 0x008fea0003800200 */
.L_x_36:
[----:B------:R-:W-:Y:S04]  /*1180*/  BSSY.RECONVERGENT B3, `(.L_x_38) ;  /* 0x0000011000037945 */ /* 0x000fe80003800200 */
[----:B------:R-:W-:Y:S04]  /*1190*/  BSSY.RELIABLE B2, `(.L_x_39) ;  /* 0x000000e000027945 */ /* 0x000fe80003800100 */
[----:B------:R-:W-:Y:S05]  /*11a0*/  @P3 BRA `(.L_x_40) ;  /* 0x0000000000243947 */ /* 0x000fea0003800000 */
[----:B-----5:R-:W3:Y:S01]  /*11b0*/  LDS R2, [UR8+0x34] ;  /* 0x00003408ff027984 */ /* 0x020ee20008000800 */
[----:B------:R-:W-:-:S05]  /*11c0*/  IMAD.MOV.U32 R3, RZ, RZ, 0x3f000000 ;  /* 0x3f000000ff037424 */ /* 0x000fca00078e00ff */
[----:B---3--:R-:W-:-:S05]  /*11d0*/  LOP3.LUT R2, R2, 0xff000000, R3, 0xb8, !PT ;  /* 0xff00000002027812 */ /* 0x008fca00078eb803 */
[----:B------:R3:W-:Y:S01]  /*11e0*/  STS [UR8+0x34], R2 ;  /* 0x00003402ff007988 */ /* 0x0007e20008000808 */
[----:B------:R-:W-:Y:S05]  /*11f0*/  @P3 BRA `(.L_x_41) ;  /* 0x00000000001c3947 */ /* 0x000fea0003800000 */
[----:B---3--:R-:W3:Y:S01]  /*1200*/  LDS R2, [UR8+0x38] ;  /* 0x00003808ff027984 */ /* 0x008ee20008000800 */
[----:B------:R-:W-:-:S05]  /*1210*/  IMAD.MOV.U32 R3, RZ, RZ, 0x7f ;  /* 0x0000007fff037424 */ /* 0x000fca00078e00ff */
[----:B---3--:R-:W-:-:S05]  /*1220*/  LOP3.LUT R2, R2, 0xff, R3, 0xb8, !PT ;  /* 0x000000ff02027812 */ /* 0x008fca00078eb803 */
[----:B------:R3:W-:Y:S02]  /*1230*/  STS [UR8+0x38], R2 ;  /* 0x00003802ff007988 */ /* 0x0007e40008000808 */
.L_x_40:
[----:B------:R-:W-:Y:S05]  /*1240*/  @P3 BREAK.RELIABLE B2 ;  /* 0x0000000000023942 */ /* 0x000fea0003800100 */
[----:B------:R-:W-:Y:S05]  /*1250*/  @P3 BRA `(.L_x_42) ;  /* 0x00000000000c3947 */ /* 0x000fea0003800000 */
[----:B------:R2:W-:Y:S02]  /*1260*/  STS [UR8+0x20], R5 ;  /* 0x00002005ff007988 */ /* 0x0005e40008000808 */
.L_x_41:
[----:B------:R-:W-:Y:S05]  /*1270*/  BSYNC.RELIABLE B2 ;  /* 0x0000000000027941 */ /* 0x000fea0003800100 */
.L_x_39:
[----:B------:R2:W-:Y:S02]  /*1280*/  @!P3 STS [UR8+0x24], R4 ;  /* 0x00002404ff00b988 */ /* 0x0005e40008000808 */
.L_x_42:
[----:B------:R-:W-:Y:S05]  /*1290*/  BSYNC.RECONVERGENT B3 ;  /* 0x0000000000037941 */ /* 0x000fea0003800200 */
.L_x_38:
[----:B------:R-:W-:Y:S05]  /*12a0*/  WARPSYNC.ALL ;  /* 0x0000000000007948 */ /* 0x000fea0003800000 */
[----:B------:R-:W-:Y:S01]  /*12b0*/  NOP ;  /* 0x0000000000007918 */ /* 0x000fe20000000000 */
[----:B------:R-:W-:Y:S04]  /*12c0*/  BSSY.RECONVERGENT B3, `(.L_x_43) ;  /* 0x000000e000037945 */ /* 0x000fe80003800200 */
[----:B------:R-:W-:Y:S05]  /*12d0*/  @P3 BRA `(.L_x_44) ;  /* 0x0000000000303947 */ /* 0x000fea0003800000 */
[----:B------:R-:W2:Y:S02]  /*12e0*/  LDS R3, [UR8+0x34] ;  /* 0x00003408ff037984 */ /* 0x000ea40008000800 */
[----:B--2---:R-:W2:Y:S02]  /*12f0*/  LDC.64 R4, c[0x0][0x3b8] ;  /* 0x0000ee00ff047b82 */ /* 0x004ea40000000a00 */
[----:B---3-5:R-:W3:Y:S01]  /*1300*/  LDS R2, [UR8+0x1c] ;  /* 0x00001c08ff027984 */ /* 0x028ee20008000800 */
[C---:B--2---:R-:W-:Y:S01]  /*1310*/  SHF.L.U64.HI R5, R4.reuse, 0x1, R5 ;  /* 0x0000000104057819 */ /* 0x044fe20000010205 */
[----:B------:R-:W-:-:S03]  /*1320*/  IMAD.SHL.U32 R4, R4, 0x2, RZ ;  /* 0x0000000204047824 */ /* 0x000fc600078e00ff */
[--C-:B------:R-:W-:Y:S02]  /*1330*/  SHF.R.U32.HI R7, RZ, 0x4, R5.reuse ;  /* 0x00000004ff077819 */ /* 0x100fe40000011605 */
[----:B------:R-:W-:-:S05]  /*1340*/  SHF.R.U64 R4, R4, 0x4, R5 ;  /* 0x0000000404047819 */ /* 0x000fca0000001205 */
[----:B------:R2:W-:Y:S01]  /*1350*/  STS [UR8+0xc], R4 ;  /* 0x00000c04ff007988 */ /* 0x0005e20008000808 */
[----:B------:R-:W-:Y:S02]  /*1360*/  LOP3.LUT R3, R3, 0x7, RZ, 0xb8, !PT ;  /* 0x0000000703037812 */ /* 0x000fe400078eb8ff */
[----:B---3--:R-:W-:-:S03]  /*1370*/  LOP3.LUT R2, R2, 0xf, R7, 0xb8, !PT ;  /* 0x0000000f02027812 */ /* 0x008fc600078eb807 */
[----:B------:R2:W-:Y:S04]  /*1380*/  STS [UR8+0x34], R3 ;  /* 0x00003403ff007988 */ /* 0x0005e80008000808 */
[----:B------:R2:W-:Y:S02]  /*1390*/  STS [UR8+0x1c], R2 ;  /* 0x00001c02ff007988 */ /* 0x0005e40008000808 */
.L_x_44:
[----:B------:R-:W-:Y:S05]  /*13a0*/  BSYNC.RECONVERGENT B3 ;  /* 0x0000000000037941 */ /* 0x000fea0003800200 */
.L_x_43:
[----:B------:R-:W-:Y:S04]  /*13b0*/  BSSY.RECONVERGENT B4, `(.L_x_45) ;  /* 0x000001a000047945 */ /* 0x000fe80003800200 */
[----:B------:R-:W-:Y:S04]  /*13c0*/  BSSY.RELIABLE B3, `(.L_x_46) ;  /* 0x0000015000037945 */ /* 0x000fe80003800100 */
[----:B------:R-:W-:Y:S05]  /*13d0*/  @P3 BRA `(.L_x_47) ;  /* 0x0000000000203947 */ /* 0x000fea0003800000 */
[----:B--23-5:R-:W2:Y:S02]  /*13e0*/  LDS R2, [UR8+0x34] ;  /* 0x00003408ff027984 */ /* 0x02cea40008000800 */
[----:B--2---:R-:W-:-:S05]  /*13f0*/  LOP3.LUT R2, R2, 0x38, RZ, 0xb8, !PT ;  /* 0x0000003802027812 */ /* 0x004fca00078eb8ff */
[----:B------:R2:W-:Y:S01]  /*1400*/  STS [UR8+0x34], R2 ;  /* 0x00003402ff007988 */ /* 0x0005e20008000808 */
[----:B------:R-:W-:Y:S05]  /*1410*/  @P3 BRA `(.L_x_48) ;  /* 0x0000000000203947 */ /* 0x000fea0003800000 */
[----:B--2---:R-:W2:Y:S01]  /*1420*/  LDS R2, [UR8+0x8] ;  /* 0x00000808ff027984 */ /* 0x004ea20008000800 */
[----:B------:R-:W-:-:S05]  /*1430*/  IMAD.MOV.U32 R3, RZ, RZ, 0x780 ;  /* 0x00000780ff037424 */ /* 0x000fca00078e00ff */
[----:B--2---:R-:W-:-:S05]  /*1440*/  LOP3.LUT R2, R2, 0x300, R3, 0xd8, !PT ;  /* 0x0000030002027812 */ /* 0x004fca00078ed803 */
[----:B------:R2:W-:Y:S02]  /*1450*/  STS [UR8+0x8], R2 ;  /* 0x00000802ff007988 */ /* 0x0005e40008000808 */
.L_x_47:
[----:B------:R-:W-:Y:S05]  /*1460*/  @P3 BRA `(.L_x_49) ;  /* 0x0000000000283947 */ /* 0x000fea0003800000 */
[----:B--23-5:R-:W2:Y:S02]  /*1470*/  LDS R2, [UR8+0x8] ;  /* 0x00000808ff027984 */ /* 0x02cea40008000800 */
[----:B--2---:R-:W-:-:S05]  /*1480*/  LOP3.LUT R2, R2, 0x1800, RZ, 0xb8, !PT ;  /* 0x0000180002027812 */ /* 0x004fca00078eb8ff */
[----:B------:R3:W-:Y:S02]  /*1490*/  STS [UR8+0x8], R2 ;  /* 0x00000802ff007988 */ /* 0x0007e40008000808 */
.L_x_48:
[----:B------:R-:W-:Y:S05]  /*14a0*/  @P3 BREAK.RELIABLE B3 ;  /* 0x0000000000033942 */ /* 0x000fea0003800100 */
[----:B------:R-:W-:Y:S05]  /*14b0*/  @P3 BRA `(.L_x_50) ;  /* 0x0000000000243947 */ /* 0x000fea0003800000 */
[----:B--23--:R-:W2:Y:S01]  /*14c0*/  LDS R2, [UR8+0x8] ;  /* 0x00000808ff027984 */ /* 0x00cea20008000800 */
[----:B------:R-:W-:-:S05]  /*14d0*/  IMAD.MOV.U32 R3, RZ, RZ, 0x6000 ;  /* 0x00006000ff037424 */ /* 0x000fca00078e00ff */
[----:B--2---:R-:W-:-:S04]  /*14e0*/  LOP3.LUT R2, R2, 0x6000, R3, 0xd8, !PT ;  /* 0x0000600002027812 */ /* 0x004fc800078ed803 */
[----:B------:R-:W-:-:S05]  /*14f0*/  LOP3.LUT R2, R2, 0x400000, RZ, 0xb8, !PT ;  /* 0x0040000002027812 */ /* 0x000fca00078eb8ff */
[----:B------:R2:W-:Y:S02]  /*1500*/  STS [UR8+0x8], R2 ;  /* 0x00000802ff007988 */ /* 0x0005e40008000808 */
.L_x_49:
[----:B------:R-:W-:Y:S05]  /*1510*/  BSYNC.RELIABLE B3 ;  /* 0x0000000000037941 */ /* 0x000fea0003800100 */
.L_x_46:
[----:B--23-5:R-:W2:Y:S02]  /*1520*/  @!P3 LDS R2, [UR8+0x8] ;  /* 0x00000808ff02b984 */ /* 0x02cea40008000800 */
[----:B--2---:R-:W-:-:S05]  /*1530*/  @!P3 LOP3.LUT R2, R2, 0x8000, RZ, 0xb8, !PT ;  /* 0x000080000202b812 */ /* 0x004fca00078eb8ff */
[----:B------:R5:W-:Y:S02]  /*1540*/  @!P3 STS [UR8+0x8], R2 ;  /* 0x00000802ff00b988 */ /* 0x000be40008000808 */
.L_x_50:
[----:B------:R-:W-:Y:S05]  /*1550*/  BSYNC.RECONVERGENT B4 ;  /* 0x0000000000047941 */ /* 0x000fea0003800200 */
.L_x_45:
[----:B------:R-:W-:Y:S05]  /*1560*/  WARPSYNC.ALL ;  /* 0x0000000000007948 */ /* 0x000fea0003800000 */
[----:B------:R-:W-:Y:S01]  /*1570*/  NOP ;  /* 0x0000000000007918 */ /* 0x000fe20000000000 */
[----:B------:R-:W-:-:S04]  /*1580*/  UIADD3 UR4, UPT, UPT, UR4, 0x100, URZ ;  /* 0x0000010004047890 */ /* 0x000fc8000fffe0ff */
[----:B------:R-:W-:-:S04]  /*1590*/  UIADD3 UR10, UP0, UPT, UR4, UR10, URZ ;  /* 0x0000000a040a7290 */ /* 0x000fc8000ff1e0ff */
[----:B------:R-:W-:Y:S01]  /*15a0*/  ULEA.HI.X.SX32 UR11, UR4, UR11, 0x1, UP0 ;  /* 0x0000000b040b7291 */ /* 0x000fe200080f0eff */
[----:B------:R-:W-:Y:S11]  /*15b0*/  @P0 BRA `(.L_x_51) ;  /* 0x0000000000300947 */ /* 0x000ff60003800000 */
[----:B--23-5:R-:W2:Y:S01]  /*15c0*/  S2R R2, SR_LANEID ;  /* 0x0000000000027919 */ /* 0x02cea20000000000 */
[----:B------:R-:W-:Y:S05]  /*15d0*/  WARPSYNC.ALL ;  /* 0x0000000000007948 */ /* 0x000fea0003800000 */
[----:B------:R-:W-:Y:S01]  /*15e0*/  NOP ;  /* 0x0000000000007918 */ /* 0x000fe20000000000 */
[----:B--2---:R-:W-:-:S05]  /*15f0*/  IMAD.SHL.U32 R4, R2, 0x4, RZ ;  /* 0x0000000402047824 */ /* 0x004fca00078e00ff */
[----:B------:R-:W2:Y:S01]  /*1600*/  LDS R5, [R4+UR8] ;  /* 0x0000000804057984 */ /* 0x000ea20008000800 */
[----:B------:R-:W-:-:S05]  /*1610*/  IADD3 R2, P1, PT, R4, UR10, RZ ;  /* 0x0000000a04027c10 */ /* 0x000fca000ff3e0ff */
[----:B------:R-:W-:-:S05]  /*1620*/  IMAD.X R3, RZ, RZ, UR11, P1 ;  /* 0x0000000bff037e24 */ /* 0x000fca00088e06ff */
[----:B--2---:R2:W3:Y:S01]  /*1630*/  ATOMG.E.EXCH.STRONG.GPU PT, RZ, [R2], R5 ;  /* 0x0000000502ff73a8 */ /* 0x0044e200041ee100 */
[----:B------:R-:W-:-:S04]  /*1640*/  DEPBAR {5,4,3,2,1,0} ;  /* 0x0000003f0000791a */ /* 0x000fc80000000000 */
[----:B------:R-:W5:Y:S02]  /*1650*/  CCTL.E.C.LDCU.IV.DEEP [UR10] ;  /* 0x000000000a007540 */ /* 0x000f640009c08000 */
[----:B-----5:R2:W-:Y:S01]  /*1660*/  UTMACCTL.IV [UR10] ;  /* 0x000000000a0079b9 */ /* 0x0205e20008000000 */
[----:B------:R-:W-:Y:S01]  /*1670*/  NOP ;  /* 0x0000000000007918 */ /* 0x000fe20000000000 */
.L_x_51:
[----:B------:R-:W-:Y:S05]  /*1680*/  @P0 BRA `(.L_x_52) ;  /* 0x00000000000c0947 */ /* 0x000fea0003800000 */
[----:B------:R0:W-:Y:S01]  /*1690*/  UTMACMDFLUSH ;  /* 0x00000000000079b7 */ /* 0x0001e20000000000 */
[----:B------:R-:W-:Y:S05]  /*16a0*/  @P0 BRA `(.L_x_52) ;  /* 0x0000000000040947 */ /* 0x000fea0003800000 */
[----:B------:R-:W-:-:S04]  /*16b0*/  DEPBAR.LE SB0, 0x0 ;  /* 0x000080000000791a */ /* 0x000fc80000000000 */
.L_x_52:
[----:B------:R-:W-:Y:S05]  /*16c0*/  WARPSYNC.ALL ;  /* 0x0000000000007948 */ /* 0x000fea0003800000 */
[----:B------:R-:W-:Y:S01]  /*16d0*/  NOP ;  /* 0x0000000000007918 */ /* 0x000fe20000000000 */
[----:B---3--:R-:W-:Y:S01]  /*16e0*/  BAR.SYNC.DEFER_BLOCKING 0x0 ;  /* 0x0000000000007b1d */ /* 0x008fe20000010000 */
[----:B--2--5:R-:W-:Y:S01]  /*16f0*/  SHF.R.U32.HI R2, RZ, 0x5, R0 ;  /* 0x00000005ff027819 */ /* 0x024fe20000011600 */
[----:B------:R-:W-:-:S03]  /*1700*/  USHF.L.U32 UR9, UR9, 0x8, URZ ;  /* 0x0000000809097899 */ /* 0x000fc600080006ff */
[----:B------:R-:W-:Y:S01]  /*1710*/  R2UR UR12, R2 ;  /* 0x00000000020c72ca */ /* 0x000fe200000e0000 */
[----:B------:R-:W-:Y:S01]  /*1720*/  VOTEU.ALL UP0, P3 ;  /* 0x0000000000ff7886 */ /* 0x000fe20001800000 */
[----:B------:R-:W-:Y:S01]  /*1730*/  UMOV UR4, 0x1 ;  /* 0x0000000100047882 */ /* 0x000fe20000000000 */
[----:B------:R-:W-:Y:S01]  /*1740*/  VOTEU.ALL UP1, P3 ;  /* 0x0000000000ff7886 */ /* 0x000fe20001820000 */
[----:B------:R-:W-:Y:S02]  /*1750*/  BSSY.RECONVERGENT B4, `(.L_x_53) ;  /* 0x0000018000047945 */ /* 0x000fe40003800200 */
[----:B------:R-:W-:-:S04]  /*1760*/  @!UP0 UIADD3 UR6, UPT, UPT, -UR4, 0x100000, URZ ;  /* 0x0010000004068890 */ /* 0x000fc8000fffe1ff */
[----:B------:R-:W-:Y:S02]  /*1770*/  @!UP0 USHF.L.U32 UR7, UR6, 0xb, URZ ;  /* 0x0000000b06078899 */ /* 0x000fe400080006ff */
[----:B------:R-:W-:Y:S02]  /*1780*/  @!UP0 USHF.L.U32 UR6, UR6, 0x1, URZ ;  /* 0x0000000106068899 */ /* 0x000fe400080006ff */
[----:B------:R-:W-:-:S04]  /*1790*/  @!UP0 UIADD3 UR4, UPT, UPT, -UR4, 0x100000, URZ ;  /* 0x0010000004048890 */ /* 0x000fc8000fffe1ff */
[----:B------:R-:W-:Y:S02]  /*17a0*/  @!UP0 USHF.L.U32 UR5, UR4, 0xb, URZ ;  /* 0x0000000b04058899 */ /* 0x000fe400080006ff */
[----:B------:R-:W-:Y:S01]  /*17b0*/  @!UP0 USHF.L.U32 UR4, UR4, 0x1, URZ ;  /* 0x0000000104048899 */ /* 0x000fe200080006ff */
[----:B------:R-:W-:Y:S01]  /*17c0*/  VOTEU.ALL UP0, P3 ;  /* 0x0000000000ff7886 */ /* 0x000fe20001800000 */
[----:B------:R-:W2:Y:S04]  /*17d0*/  FENCE.VIEW.ASYNC.S ;  /* 0x00000000000073c6 */ /* 0x000ea80000000000 */
[----:B--2---:R2:W3:Y:S06]  /*17e0*/  @!UP0 SYNCS.EXCH.64 URZ, [UR8+0x30000], UR6 ;  /* 0x0300000608ff85b2 */ /* 0x0044ec0008000100 */
[----:B------:R2:W3:Y:S02]  /*17f0*/  @!UP1 SYNCS.EXCH.64 URZ, [UR8+0x30020], UR4 ;  /* 0x0300200408ff95b2 */ /* 0x0004e40008000100 */
[----:B---3--:R-:W-:Y:S06]  /*1800*/  BAR.SYNC.DEFER_BLOCKING 0x0 ;  /* 0x0000000000007b1d */ /* 0x008fec0000010000 */
[----:B------:R-:W-:Y:S05]  /*1810*/  @P3 BRA `(.L_x_54) ;  /* 0x00000000002c3947 */ /* 0x000fea0003800000 */
[----:B--2---:R-:W-:Y:S02]  /*1820*/  UMOV UR4, 0x1 ;  /* 0x0000000100047882 */ /* 0x004fe40000000000 */
[----:B------:R-:W-:-:S04]  /*1830*/  UIADD3 UR6, UPT, UPT, -UR4, 0x100000, URZ ;  /* 0x0010000004067890 */ /* 0x000fc8000fffe1ff */
[----:B------:R-:W-:Y:S02]  /*1840*/  USHF.L.U32 UR7, UR6, 0xb, URZ ;  /* 0x0000000b06077899 */ /* 0x000fe400080006ff */
[----:B------:R-:W-:Y:S02]  /*1850*/  USHF.L.U32 UR6, UR6, 0x1, URZ ;  /* 0x0000000106067899 */ /* 0x000fe400080006ff */
[----:B------:R-:W-:-:S04]  /*1860*/  UIADD3 UR4, UPT, UPT, -UR4, 0x100000, URZ ;  /* 0x0010000004047890 */ /* 0x000fc8000fffe1ff */
[----:B------:R-:W-:Y:S02]  /*1870*/  USHF.L.U32 UR5, UR4, 0xb, URZ ;  /* 0x0000000b04057899 */ /* 0x000fe400080006ff */
[----:B------:R-:W-:Y:S01]  /*1880*/  USHF.L.U32 UR4, UR4, 0x1, URZ ;  /* 0x0000000104047899 */ /* 0x000fe200080006ff */
[----:B------:R-:W2:Y:S03]  /*1890*/  FENCE.VIEW.ASYNC.S ;  /* 0x00000000000073c6 */ /* 0x000ea60000000000 */
[----:B--2---:R3:W5:Y:S08]  /*18a0*/  SYNCS.EXCH.64 URZ, [UR8+0x30008], UR6 ;  /* 0x0300080608ff75b2 */ /* 0x0047700008000100 */
[----:B------:R3:W2:Y:S02]  /*18b0*/  SYNCS.EXCH.64 URZ, [UR8+0x30028], UR4 ;  /* 0x0300280408ff75b2 */ /* 0x0006a40008000100 */
[----:B---3--:R-:W-:Y:S01]  /*18c0*/  NOP ;  /* 0x0000000000007918 */ /* 0x008fe20000000000 */
.L_x_54:
[----:B--2---:R-:W-:Y:S05]  /*18d0*/  BSYNC.RECONVERGENT B4 ;  /* 0x0000000000047941 */ /* 0x004fea0003800200 */
.L_x_53:
[----:B-----5:R-:W-:Y:S06]  /*18e0*/  BAR.SYNC.DEFER_BLOCKING 0x0 ;  /* 0x0000000000007b1d */ /* 0x020fec0000010000 */
[----:B------:R-:W-:Y:S04]  /*18f0*/  BSSY.RECONVERGENT B4, `(.L_x_55) ;  /* 0x000000d000047945 */ /* 0x000fe80003800200 */
[----:B------:R-:W-:Y:S05]  /*1900*/  @P3 BRA `(.L_x_56) ;  /* 0x00000000002c3947 */ /* 0x000fea0003800000 */
[----:B------:R-:W-:Y:S02]  /*1910*/  UMOV UR4, 0x1 ;  /* 0x0000000100047882 */ /* 0x000fe40000000000 */
[----:B------:R-:W-:-:S04]  /*1920*/  UIADD3 UR6, UPT, UPT, -UR4, 0x100000, URZ ;  /* 0x0010000004067890 */ /* 0x000fc8000fffe1ff */
[----:B------:R-:W-:Y:S02]  /*1930*/  USHF.L.U32 UR7, UR6, 0xb, URZ ;  /* 0x0000000b06077899 */ /* 0x000fe400080006ff */
[----:B------:R-:W-:Y:S02]  /*1940*/  USHF.L.U32 UR6, UR6, 0x1, URZ ;  /* 0x0000000106067899 */ /* 0x000fe400080006ff */
[----:B------:R-:W-:-:S04]  /*1950*/  UIADD3 UR4, UPT, UPT, -UR4, 0x100000, URZ ;  /* 0x0010000004047890 */ /* 0x000fc8000fffe1ff */
[----:B------:R-:W-:Y:S02]  /*1960*/  USHF.L.U32 UR5, UR4, 0xb, URZ ;  /* 0x0000000b04057899 */ /* 0x000fe400080006ff */
[----:B------:R-:W-:Y:S01]  /*1970*/  USHF.L.U32 UR4, UR4, 0x1, URZ ;  /* 0x0000000104047899 */ /* 0x000fe200080006ff */
[----:B------:R-:W2:Y:S03]  /*1980*/  FENCE.VIEW.ASYNC.S ;  /* 0x00000000000073c6 */ /* 0x000ea60000000000 */
[----:B--2---:R2:W3:Y:S08]  /*1990*/  SYNCS.EXCH.64 URZ, [UR8+0x30010], UR6 ;  /* 0x0300100608ff75b2 */ /* 0x0044f00008000100 */
[----:B------:R2:W5:Y:S01]  /*19a0*/  SYNCS.EXCH.64 URZ, [UR8+0x30030], UR4 ;  /* 0x0300300408ff75b2 */ /* 0x0005620008000100 */
[----:B------:R-:W-:Y:S01]  /*19b0*/  NOP ;  /* 0x0000000000007918 */ /* 0x000fe20000000000 */
.L_x_56:
[----:B--2---:R-:W-:Y:S05]  /*19c0*/  BSYNC.RECONVERGENT B4 ;  /* 0x0000000000047941 */ /* 0x004fea0003800200 */
.L_x_55:
[----:B---3-5:R-:W-:Y:S01]  /*19d0*/  BAR.SYNC.DEFER_BLOCKING 0x0 ;  /* 0x0000000000007b1d */ /* 0x028fe20000010000 */
[----:B------:R-:W-:Y:S01]  /*19e0*/  UIADD3 UR6, UPT, UPT, UR8, 0x30020, URZ ;  /* 0x0003002008067890 */ /* 0x000fe2000fffe0ff */
[----:B------:R-:W-:Y:S01]  /*19f0*/  ISETP.GE.AND P0, PT, R12, 0x1, PT ;  /* 0x000000010c00780c */ /* 0x000fe20003f06270 */
[----:B------:R-:W-:-:S03]  /*1a00*/  USHF.L.U32 UR7, UR13, 0x7, URZ ;  /* 0x000000070d077899 */ /* 0x000fc600080006ff */
        /* <DEDUP_REMOVED lines=13> */
.L_x_58:
[----:B--2---:R-:W-:Y:S05]  /*1ae0*/  BSYNC.RECONVERGENT B4 ;  /* 0x0000000000047941 */ /* 0x004fea0003800200 */
.L_x_57:
[----:B------:R-:W-:Y:S05]  /*1af0*/  @!P0 BRA `(.L_x_59) ;  /* 0x0000000800908947 */ /* 0x000fea0003800000 */
[----:B---3-5:R-:W-:Y:S01]  /*1b00*/  BAR.SYNC.DEFER_BLOCKING 0x0 ;  /* 0x0000000000007b1d */ /* 0x028fe20000010000 */
[----:B------:R-:W-:Y:S01]  /*1b10*/  ELECT P1, URZ, PT ;  /* 0x0000000000ff782f */ /* 0x000fe20003820000 */
[----:B------:R-:W-:Y:S01]  /*1b20*/  @!P3 IMAD.MOV.U32 R2, RZ, RZ, 0xc000 ;  /* 0x0000c000ff02b424 */ /* 0x000fe200078e00ff */
[----:B------:R-:W-:Y:S02]  /*1b30*/  UIADD3 UR16, UPT, UPT, UR8, 0x20000, URZ ;  /* 0x0002000008107890 */ /* 0x000fe4000fffe0ff */
[----:B------:R-:W-:Y:S01]  /*1b40*/  ISETP.LT.U32.AND P1, PT, R132, 0x20, P1 ;  /* 0x000000208400780c */ /* 0x000fe20000f21070 */
[----:B------:R-:W-:Y:S01]  /*1b50*/  UMOV UR19, UR7 ;  /* 0x0000000700137c82 */ /* 0x000fe20008000000 */
[----:B------:R-:W-:Y:S01]  /*1b60*/  ELECT P0, URZ, PT ;  /* 0x0000000000ff782f */ /* 0x000fe20003800000 */
[----:B------:R-:W-:-:S03]  /*1b70*/  ULOP3.LUT UR4, UR12, 0x3, URZ, 0xc0, !UPT ;  /* 0x000000030c047892 */ /* 0x000fc6000f8ec0ff */
[----:B------:R-:W-:Y:S01]  /*1b80*/  ISETP.LT.U32.AND P0, PT, R132, 0x80, P0 ;  /* 0x000000808400780c */ /* 0x000fe20000701070 */
[----:B------:R-:W-:Y:S02]  /*1b90*/  ULEA UR28, UR4, UR8, 0xd ;  /* 0x00000008041c7291 */ /* 0x000fe4000f8e68ff */
[----:B------:R-:W-:-:S04]  /*1ba0*/  ULEA UR30, UR4, UR9, 0x6 ;  /* 0x00000009041e7291 */ /* 0x000fc8000f8e30ff */
[----:B------:R-:W-:Y:S01]  /*1bb0*/  VOTEU.ANY UP0, P1 ;  /* 0x0000000000ff7886 */ /* 0x000fe20000800100 */
[----:B------:R-:W-:-:S04]  /*1bc0*/  VOTEU.ANY UP2, P1 ;  /* 0x0000000000ff7886 */ /* 0x000fc80000840100 */
[----:B------:R-:W-:Y:S02]  /*1bd0*/  @UP0 UIADD3 UR17, UPT, UPT, UR8, 0x30000, URZ ;  /* 0x0003000008110890 */ /* 0x000fe4000fffe0ff */
[----:B------:R2:W-:Y:S01]  /*1be0*/  @!P3 SYNCS.ARRIVE.TRANS64 RZ, [UR8+0x30000], R2 ;  /* 0x03000002ffffb9a7 */ /* 0x0005e20008000008 */
[----:B------:R-:W-:Y:S01]  /*1bf0*/  @UP0 UMOV UR18, URZ ;  /* 0x000000ff00120c82 */ /* 0x000fe20008000000 */
[----:B------:R-:W-:Y:S01]  /*1c00*/  BAR.SYNC.DEFER_BLOCKING 0x0 ;  /* 0x0000000000007b1d */ /* 0x000fe20000010000 */
[----:B------:R-:W-:-:S05]  /*1c10*/  UISETP.NE.U32.AND UP0, UPT, UR12, URZ, UPT ;  /* 0x000000ff0c00728c */ /* 0x000fca000bf05070 */
[----:B------:R-:W-:Y:S01]  /*1c20*/  VOTEU.ANY UP1, P0 ;  /* 0x0000000000ff7886 */ /* 0x000fe20000020100 */
[----:B------:R-:W-:-:S04]  /*1c30*/  VOTEU.ANY UP3, P0 ;  /* 0x0000000000ff7886 */ /* 0x000fc80000060100 */
[----:B------:R-:W-:Y:S01]  /*1c40*/  @UP1 UIADD3 UR29, UPT, UPT, UR8, 0x30000, URZ ;  /* 0x00030000081d1890 */ /* 0x000fe2000fffe0ff */
[----:B------:R-:W-:Y:S01]  /*1c50*/  @UP1 UMOV UR31, URZ ;  /* 0x000000ff001f1c82 */ /* 0x000fe20008000000 */
[----:B------:R2:W-:Y:S01]  /*1c60*/  @UP2 UTMALDG.2D [UR16], [UR20] ;  /* 0x00000010140025b4 */ /* 0x0005e20008008000 */
[----:B------:R3:W-:Y:S06]  /*1c70*/  MEMBAR.ALL.CTA ;  /* 0x0000000000007992 */ /* 0x0007ec0000008000 */
[----:B---3--:R-:W3:Y:S02]  /*1c80*/  FENCE.VIEW.ASYNC.S ;  /* 0x00000000000073c6 */ /* 0x008ee40000000000 */
[----:B---3--:R-:W-:Y:S06]  /*1c90*/  BAR.SYNC.DEFER_BLOCKING 0x0 ;  /* 0x0000000000007b1d */ /* 0x008fec0000010000 */
[----:B------:R2:W-:Y:S02]  /*1ca0*/  @UP3 UTMALDG.2D [UR28], [UR22] ;  /* 0x0000001c160035b4 */ /* 0x0005e40008008000 */
[----:B------:R-:W-:Y:S06]  /*1cb0*/  BAR.SYNC.DEFER_BLOCKING 0x0 ;  /* 0x0000000000007b1d */ /* 0x000fec0000010000 */
[----:B------:R-:W3:Y:S02]  /*1cc0*/  SYNCS.PHASECHK.TRANS64.TRYWAIT P0, [UR8+0x30000], RZ ;  /* 0x030000ffff0075a7 */ /* 0x000ee40008001108 */
[----:B--23--:R-:W-:Y:S05]  /*1cd0*/  @!P0 BRA `(.L_x_60) ;  /* 0x0000001000ec8947 */ /* 0x00cfea0003800000 */
.L_x_78:
[----:B------:R-:W-:Y:S05]  /*1ce0*/  BRA.U UP0, `(.L_x_61) ;  /* 0x0000000100787547 */ /* 0x000fea000b800000 */
[----:B------:R-:W-:Y:S02]  /*1cf0*/  USHF.R.U32.HI UR14, URZ, 0x4, UR16 ;  /* 0x00000004ff0e7899 */ /* 0x000fe40008011610 */
[----:B------:R-:W-:Y:S02]  /*1d00*/  USHF.R.U32.HI UR13, URZ, 0x4, UR8 ;  /* 0x00000004ff0d7899 */ /* 0x000fe40008011608 */
[----:B------:R-:W-:Y:S02]  /*1d10*/  USGXT.U32 UR14, UR14, 0xe ;  /* 0x0000000e0e0e789a */ /* 0x000fe40008000000 */
[----:B------:R-:W-:Y:S02]  /*1d20*/  USGXT.U32 UR13, UR13, 0xe ;  /* 0x0000000e0d0d789a */ /* 0x000fe40008000000 */
[----:B------:R-:W-:Y:S02]  /*1d30*/  UIADD3 UR30, UP0, UPT, UR14, 0x2, URZ ;  /* 0x000000020e1e7890 */ /* 0x000fe4000ff1e0ff */
[----:B------:R-:W-:Y:S01]  /*1d40*/  UIADD3 UR32, UP1, UPT, UR13, 0x2000080, URZ ;  /* 0x020000800d207890 */ /* 0x000fe2000ff3e0ff */
[----:B------:R-:W-:Y:S01]  /*1d50*/  UMOV UR4, URZ ;  /* 0x000000ff00047c82 */ /* 0x000fe20008000000 */
[----:B------:R-:W-:Y:S01]  /*1d60*/  UMOV UR5, URZ ;  /* 0x000000ff00057c82 */ /* 0x000fe20008000000 */
[----:B------:R-:W-:-:S02]  /*1d70*/  UIADD3.X UR31, UPT, UPT, UR4, 0x40004040, URZ, UP0, !UPT ;  /* 0x40004040041f7890 */ /* 0x000fc400087fe4ff */
[----:B------:R-:W-:Y:S02]  /*1d80*/  UIADD3.X UR33, UPT, UPT, UR5, 0x40004040, URZ, UP1, !UPT ;  /* 0x4000404005217890 */ /* 0x000fe40008ffe4ff */
[----:B------:R-:W-:Y:S02]  /*1d90*/  ULOP3.LUT UR4, UR13, 0x2000000, URZ, 0xfc, !UPT ;  /* 0x020000000d047892 */ /* 0x000fe4000f8efcff */
[----:B------:R-:W-:Y:S02]  /*1da0*/  UIADD3.64 UR16, UPT, UPT, UR30, 0x2, URZ ;  /* 0x000000021e107897 */ /* 0x000fe4000fffe0ff */
[----:B------:R-:W-:Y:S02]  /*1db0*/  UIADD3.64 UR18, UPT, UPT, UR32, 0x80, URZ ;  /* 0x0000008020127897 */ /* 0x000fe4000fffe0ff */
[----:B------:R-:W-:Y:S02]  /*1dc0*/  UIADD3.64 UR26, UPT, UPT, UR30, 0x4, URZ ;  /* 0x000000041e1a7897 */ /* 0x000fe4000fffe0ff */
[----:B------:R-:W-:Y:S01]  /*1dd0*/  UIADD3.64 UR28, UPT, UPT, UR32, 0x100, URZ ;  /* 0x00000100201c7897 */ /* 0x000fe2000fffe0ff */
[----:B------:R-:W-:Y:S01]  /*1de0*/  UMOV UR34, 0x0 ;  /* 0x0000000000227882 */ /* 0x000fe20000000000 */
[----:B------:R-:W-:Y:S01]  /*1df0*/  UMOV UR35, 0x8410010 ;  /* 0x0841001000237882 */ /* 0x000fe20000000000 */
[----:B------:R-:W-:Y:S01]  /*1e00*/  UMOV UR15, 0x40004040 ;  /* 0x40004040000f7882 */ /* 0x000fe20000000000 */
[----:B------:R-:W-:Y:S01]  /*1e10*/  UMOV UR5, 0x40004040 ;  /* 0x4000404000057882 */ /* 0x000fe20000000000 */
[----:B------:R-:W-:Y:S01]  /*1e20*/  UMOV UR36, 0x0 ;  /* 0x0000000000247882 */ /* 0x000fe20000000000 */
[----:B------:R-:W-:Y:S01]  /*1e30*/  UMOV UR37, 0x8410010 ;  /* 0x0841001000257882 */ /* 0x000fe20000000000 */
[----:B------:R-:W-:Y:S01]  /*1e40*/  UMOV UR38, 0x0 ;  /* 0x0000000000267882 */ /* 0x000fe20000000000 */
[----:B------:R-:W-:Y:S01]  /*1e50*/  UMOV UR39, 0x8410010 ;  /* 0x0841001000277882 */ /* 0x000fe20000000000 */
[----:B------:R2:W-:Y:S01]  /*1e60*/  UTCHMMA gdesc[UR14], gdesc[UR4], tmem[UR24], tmem[UR34], idesc[UR35], !UPT ;  /* 0x00ff22040e0075ea */ /* 0x0005e2000f800018 */
[----:B------:R-:W-:Y:S01]  /*1e70*/  UMOV UR40, 0x0 ;  /* 0x0000000000287882 */ /* 0x000fe20000000000 */
[----:B------:R-:W-:Y:S01]  /*1e80*/  UMOV UR41, 0x8410010 ;  /* 0x0841001000297882 */ /* 0x000fe20000000000 */
[----:B------:R2:W-:Y:S01]  /*1e90*/  UTCHMMA gdesc[UR30], gdesc[UR32], tmem[UR24], tmem[UR36], idesc[UR37], UPT ;  /* 0x00ff24201e0075ea */ /* 0x0005e2000b800018 */
[----:B------:R2:W-:Y:S01]  /*1ea0*/  UTCHMMA gdesc[UR16], gdesc[UR18], tmem[UR24], tmem[UR38], idesc[UR39], UPT ;  /* 0x00ff2612100075ea */ /* 0x0005e2000b800018 */
[----:B------:R2:W-:Y:S01]  /*1eb0*/  UTCHMMA gdesc[UR26], gdesc[UR28], tmem[UR24], tmem[UR40], idesc[UR41], UPT ;  /* 0x00ff281c1a0075ea */ /* 0x0005e2000b800018 */
[----:B------:R-:W-:Y:S01]  /*1ec0*/  NOP ;  /* 0x0000000000007918 */ /* 0x000fe20000000000 */
.L_x_61:
[----:B------:R-:W-:Y:S01]  /*1ed0*/  ELECT P0, URZ, PT ;  /* 0x0000000000ff782f */ /* 0x000fe20003800000 */
[----:B--2---:R-:W-:Y:S01]  /*1ee0*/  UMOV UR4, UR6 ;  /* 0x0000000600047c82 */ /* 0x004fe20008000000 */
[----:B------:R-:W-:Y:S02]  /*1ef0*/  UMOV UR5, URZ ;  /* 0x000000ff00057c82 */ /* 0x000fe40008000000 */
[----:B------:R-:W-:-:S13]  /*1f00*/  ISETP.LT.U32.AND P0, PT, R132, 0x20, P0 ;  /* 0x000000208400780c */ /* 0x000fda0000701070 */
[----:B------:R-:W-:Y:S01]  /*1f10*/  VOTEU.ANY UP0, P0 ;  /* 0x0000000000ff7886 */ /* 0x000fe20000000100 */
[----:B------:R-:W-:Y:S01]  /*1f20*/  VOTEU.ANY UP1, P0 ;  /* 0x0000000000ff7886 */ /* 0x000fe20000020100 */
[----:B------:R-:W-:-:S03]  /*1f30*/  ISETP.GE.U32.AND P0, PT, R12, 0x41, PT ;  /* 0x000000410c00780c */ /* 0x000fc60003f06070 */
[----:B------:R-:W-:Y:S02]  /*1f40*/  @UP0 UMOV UR4, UR4 ;  /* 0x0000000400040c82 */ /* 0x000fe40008000000 */
[----:B------:R2:W-:Y:S01]  /*1f50*/  @UP1 UTCBAR [UR4], URZ ;  /* 0x000000ff040013e9 */ /* 0x0005e200080000ff */
[----:B------:R-:W-:Y:S06]  /*1f60*/  BAR.SYNC.DEFER_BLOCKING 0x0 ;  /* 0x0000000000007b1d */ /* 0x000fec0000010000 */
[----:B------:R-:W3:Y:S02]  /*1f70*/  SYNCS.PHASECHK.TRANS64.TRYWAIT P1, [UR8+0x30020], RZ ;  /* 0x030020ffff0075a7 */ /* 0x000ee40008021108 */
[----:B--23--:R-:W-:Y:S05]  /*1f80*/  @!P1 BRA `(.L_x_62) ;  /* 0x00000010004c9947 */ /* 0x00cfea0003800000 */
.L_x_79:
[----:B------:R-:W-:Y:S01]  /*1f90*/  IMAD.MOV.U32 R2, RZ, RZ, RZ ;  /* 0x000000ffff027224 */ /* 0x000fe200078e00ff */
[----:B------:R-:W-:Y:S06]  /*1fa0*/  @!P0 BRA `(.L_x_59) ;  /* 0x0000000400648947 */ /* 0x000fec0003800000 */
[----:B------:R-:W2:Y:S01]  /*1fb0*/  LDCU UR25, c[0x0][0x3a0] ;  /* 0x00007400ff1977ac */ /* 0x000ea20008000800 */
[----:B------:R-:W-:Y:S01]  /*1fc0*/  UMOV UR13, 0x1 ;  /* 0x00000001000d7882 */ /* 0x000fe20000000000 */
[----:B------:R-:W-:-:S05]  /*1fd0*/  UMOV UR6, 0x40 ;  /* 0x0000004000067882 */ /* 0x000fca0000000000 */
.L_x_66:
[----:B------:R-:W-:Y:S01]  /*1fe0*/  BAR.SYNC.DEFER_BLOCKING 0x0 ;  /* 0x0000000000007b1d */ /* 0x000fe20000010000 */
[----:B------:R-:W-:Y:S01]  /*1ff0*/  ULEA UR17, UR13, UR8, 0x3 ;  /* 0x000000080d117291 */ /* 0x000fe2000f8e18ff */
[----:B------:R-:W-:Y:S01]  /*2000*/  @!P3 IMAD.MOV.U32 R3, RZ, RZ, 0xc000 ;  /* 0x0000c000ff03b424 */ /* 0x000fe200078e00ff */
[----:B------:R-:W-:Y:S01]  /*2010*/  ELECT P1, URZ, PT ;  /* 0x0000000000ff782f */ /* 0x000fe20003820000 */
[----:B------:R-:W-:-:S03]  /*2020*/  ULEA UR4, UR13, UR8, 0xe ;  /* 0x000000080d047291 */ /* 0x000fc6000f8e70ff */
[----:B------:R-:W-:Y:S02]  /*2030*/  ISETP.LT.U32.AND P1, PT, R132, 0x20, P1 ;  /* 0x000000208400780c */ /* 0x000fe40000f21070 */
[----:B------:R-:W-:Y:S01]  /*2040*/  ELECT P0, URZ, PT ;  /* 0x0000000000ff782f */ /* 0x000fe20003800000 */
[----:B------:R-:W-:-:S03]  /*2050*/  UIADD3 UR4, UPT, UPT, UR4, 0x20000, URZ ;  /* 0x0002000004047890 */ /* 0x000fc6000fffe0ff */
[----:B------:R-:W-:Y:S01]  /*2060*/  ISETP.LT.U32.AND P0, PT, R132, 0x80, P0 ;  /* 0x000000808400780c */ /* 0x000fe20000701070 */
[----:B------:R-:W-:Y:S02]  /*2070*/  ULEA UR14, UR13, UR8, 0xf ;  /* 0x000000080d0e7291 */ /* 0x000fe4000f8e78ff */
[----:B------:R-:W-:Y:S01]  /*2080*/  ULOP3.LUT UR15, UR12, 0x3, URZ, 0xc0, !UPT ;  /* 0x000000030c0f7892 */ /* 0x000fe2000f8ec0ff */
[----:B------:R-:W-:-:S03]  /*2090*/  UMOV UR31, UR6 ;  /* 0x00000006001f7c82 */ /* 0x000fc60008000000 */
[----:B------:R-:W-:Y:S01]  /*20a0*/  ULEA UR28, UR15, UR14, 0xd ;  /* 0x0000000e0f1c7291 */ /* 0x000fe2000f8e68ff */
[----:B------:R-:W-:Y:S01]  /*20b0*/  VOTEU.ANY UP0, P1 ;  /* 0x0000000000ff7886 */ /* 0x000fe20000800100 */
[----:B------:R-:W-:Y:S01]  /*20c0*/  ULEA UR30, UR15, UR9, 0x6 ;  /* 0x000000090f1e7291 */ /* 0x000fe2000f8e30ff */
[----:B------:R3:W-:Y:S03]  /*20d0*/  @!P3 SYNCS.ARRIVE.TRANS64 RZ, [UR17+0x30000], R3 ;  /* 0x03000003ffffb9a7 */ /* 0x0007e60008000011 */
[----:B------:R-:W-:Y:S01]  /*20e0*/  VOTEU.ANY UP1, P0 ;  /* 0x0000000000ff7886 */ /* 0x000fe20000020100 */
[----:B------:R-:W-:Y:S01]  /*20f0*/  @UP0 UIADD3 UR5, UPT, UPT, UR17, 0x30000, URZ ;  /* 0x0003000011050890 */ /* 0x000fe2000fffe0ff */
[----:B------:R-:W-:Y:S01]  /*2100*/  VOTEU.ANY UP0, P1 ;  /* 0x0000000000ff7886 */ /* 0x000fe20000800100 */
[----:B------:R-:W-:Y:S02]  /*2110*/  BAR.SYNC.DEFER_BLOCKING 0x0 ;  /* 0x0000000000007b1d */ /* 0x000fe40000010000 */
[----:B------:R-:W-:Y:S01]  /*2120*/  @UP1 UIADD3 UR29, UPT, UPT, UR17, 0x30000, URZ ;  /* 0x00030000111d1890 */ /* 0x000fe2000fffe0ff */
[----:B---3--:R-:W-:-:S03]  /*2130*/  IMAD.U32 R3, R2, -0x80000000, RZ ;  /* 0x8000000002037824 */ /* 0x008fc600078e00ff */
[----:B------:R-:W-:Y:S01]  /*2140*/  VOTEU.ANY UP1, P0 ;  /* 0x0000000000ff7886 */ /* 0x000fe20000020100 */
[----:B------:R3:W-:Y:S01]  /*2150*/  @UP0 UTMALDG.2D [UR4], [UR20] ;  /* 0x00000004140005b4 */ /* 0x0007e20008008000 */
[----:B------:R-:W-:Y:S01]  /*2160*/  UISETP.NE.U32.AND UP0, UPT, UR12, URZ, UPT ;  /* 0x000000ff0c00728c */ /* 0x000fe2000bf05070 */
[----:B------:R5:W-:Y:S06]  /*2170*/  MEMBAR.ALL.CTA ;  /* 0x0000000000007992 */ /* 0x000bec0000008000 */
[----:B-----5:R-:W5:Y:S02]  /*2180*/  FENCE.VIEW.ASYNC.S ;  /* 0x00000000000073c6 */ /* 0x020f640000000000 */
[----:B-----5:R-:W-:Y:S06]  /*2190*/  BAR.SYNC.DEFER_BLOCKING 0x0 ;  /* 0x0000000000007b1d */ /* 0x020fec0000010000 */
[----:B------:R3:W-:Y:S02]  /*21a0*/  @UP1 UTMALDG.2D [UR28], [UR22] ;  /* 0x0000001c160015b4 */ /* 0x0007e40008008000 */
[----:B------:R-:W-:Y:S06]  /*21b0*/  BAR.SYNC.DEFER_BLOCKING 0x0 ;  /* 0x0000000000007b1d */ /* 0x000fec0000010000 */
[----:B------:R-:W5:Y:S02]  /*21c0*/  SYNCS.PHASECHK.TRANS64.TRYWAIT P0, [UR17+0x30000], R3 ;  /* 0x03000003ff0075a7 */ /* 0x000f640008001111 */
[----:B---3-5:R-:W-:Y:S05]  /*21d0*/  @!P0 BRA `(.L_x_63) ;  /* 0x0000000c00c48947 */ /* 0x028fea0003800000 */
.L_x_80:
        /* <DEDUP_REMOVED lines=11> */
[----:B------:R-:W-:Y:S02]  /*2290*/  UIADD3 UR28, UP0, UPT, UR18, 0x2, URZ ;  /* 0x00000002121c7890 */ /* 0x000fe4000ff1e0ff */
[----:B------:R-:W-:Y:S02]  /*22a0*/  UIADD3 UR30, UP1, UPT, UR26, 0x80, URZ ;  /* 0x000000801a1e7890 */ /* 0x000fe4000ff3e0ff */
[----:B------:R-:W-:Y:S02]  /*22b0*/  UIADD3 UR32, UP2, UPT, UR18, 0x4, URZ ;  /* 0x0000000412207890 */ /* 0x000fe4000ff5e0ff */
[----:B------:R-:W-:Y:S02]  /*22c0*/  UIADD3 UR34, UP3, UPT, UR26, 0x100, URZ ;  /* 0x000001001a227890 */ /* 0x000fe4000ff7e0ff */
[----:B------:R-:W-:-:S02]  /*22d0*/  ULOP3.LUT UR4, UR15, 0x2000000, URZ, 0xfc, !UPT ;  /* 0x020000000f047892 */ /* 0x000fc4000f8efcff */
[----:B------:R-:W-:Y:S02]  /*22e0*/  UIADD3.X UR29, UPT, UPT, UR19, URZ, URZ, UP0, !UPT ;  /* 0x000000ff131d7290 */ /* 0x000fe400087fe4ff */
[----:B------:R-:W-:Y:S02]  /*22f0*/  UIADD3.X UR31, UPT, UPT, UR27, URZ, URZ, UP1, !UPT ;  /* 0x000000ff1b1f7290 */ /* 0x000fe40008ffe4ff */
[----:B------:R-:W-:Y:S02]  /*2300*/  UIADD3.X UR33, UPT, UPT, UR19, URZ, URZ, UP2, !UPT ;  /* 0x000000ff13217290 */ /* 0x000fe400097fe4ff */
[----:B------:R-:W-:Y:S01]  /*2310*/  UIADD3.X UR35, UPT, UPT, UR27, URZ, URZ, UP3, !UPT ;  /* 0x000000ff1b237290 */ /* 0x000fe20009ffe4ff */
        /* <DEDUP_REMOVED lines=8> */
[----:B------:R3:W-:Y:S01]  /*23a0*/  UTCHMMA gdesc[UR14], gdesc[UR4], tmem[UR24], tmem[UR36], idesc[UR37], UPT ;  /* 0x00ff24040e0075ea */ /* 0x0007e2000b800018 */
[----:B------:R-:W-:Y:S01]  /*23b0*/  UMOV UR42, 0x0 ;  /* 0x00000000002a7882 */ /* 0x000fe20000000000 */
[----:B------:R-:W-:Y:S01]  /*23c0*/  UMOV UR43, 0x8410010 ;  /* 0x08410010002b7882 */ /* 0x000fe20000000000 */
[----:B------:R3:W-:Y:S01]  /*23d0*/  UTCHMMA gdesc[UR18], gdesc[UR26], tmem[UR24], tmem[UR38], idesc[UR39], UPT ;  /* 0x00ff261a120075ea */ /* 0x0007e2000b800018 */
[----:B------:R3:W-:Y:S01]  /*23e0*/  UTCHMMA gdesc[UR28], gdesc[UR30], tmem[UR24], tmem[UR40], idesc[UR41], UPT ;  /* 0x00ff281e1c0075ea */ /* 0x0007e2000b800018 */
[----:B------:R3:W-:Y:S01]  /*23f0*/  UTCHMMA gdesc[UR32], gdesc[UR34], tmem[UR24], tmem[UR42], idesc[UR43], UPT ;  /* 0x00ff2a22200075ea */ /* 0x0007e2000b800018 */
[----:B------:R-:W-:Y:S01]  /*2400*/  NOP ;  /* 0x0000000000007918 */ /* 0x000fe20000000000 */
.L_x_64:
[----:B------:R-:W-:Y:S01]  /*2410*/  ELECT P0, URZ, PT ;  /* 0x0000000000ff782f */ /* 0x000fe20003800000 */
[----:B---3--:R-:W-:-:S03]  /*2420*/  UIADD3 UR4, UPT, UPT, UR17, 0x30020, URZ ;  /* 0x0003002011047890 */ /* 0x008fc6000fffe0ff */
[----:B------:R-:W-:Y:S01]  /*2430*/  ISETP.LT.U32.AND P0, PT, R132, 0x20, P0 ;  /* 0x000000208400780c */ /* 0x000fe20000701070 */
[----:B------:R-:W-:-:S12]  /*2440*/  UMOV UR5, URZ ;  /* 0x000000ff00057c82 */ /* 0x000fd80008000000 */
[----:B------:R-:W-:Y:S01]  /*2450*/  VOTEU.ANY UP0, P0 ;  /* 0x0000000000ff7886 */ /* 0x000fe20000000100 */
[----:B------:R-:W-:-:S04]  /*2460*/  VOTEU.ANY UP1, P0 ;  /* 0x0000000000ff7886 */ /* 0x000fc80000020100 */
[----:B------:R-:W-:Y:S02]  /*2470*/  @UP0 UMOV UR4, UR4 ;  /* 0x0000000400040c82 */ /* 0x000fe40008000000 */
[----:B------:R3:W-:Y:S01]  /*2480*/  @UP1 UTCBAR [UR4], URZ ;  /* 0x000000ff040013e9 */ /* 0x0007e200080000ff */
[----:B------:R-:W-:Y:S06]  /*2490*/  BAR.SYNC.DEFER_BLOCKING 0x0 ;  /* 0x0000000000007b1d */ /* 0x000fec0000010000 */
[----:B------:R-:W5:Y:S02]  /*24a0*/  SYNCS.PHASECHK.TRANS64.TRYWAIT P0, [UR17+0x30020], R3 ;  /* 0x03002003ff0075a7 */ /* 0x000f640008001111 */
[----:B---3-5:R-:W-:Y:S05]  /*24b0*/  @!P0 BRA `(.L_x_65) ;  /* 0x0000000c00188947 */ /* 0x028fea0003800000 */
.L_x_81:
[----:B------:R-:W-:Y:S02]  /*24c0*/  UIADD3 UR13, UPT, UPT, UR13, 0x1, URZ ;  /* 0x000000010d0d7890 */ /* 0x000fe4000fffe0ff */
[----:B------:R-:W-:Y:S02]  /*24d0*/  UIADD3 UR6, UPT, UPT, UR6, 0x40, URZ ;  /* 0x0000004006067890 */ /* 0x000fe4000fffe0ff */
[----:B------:R-:W-:-:S04]  /*24e0*/  UISETP.NE.U32.AND UP0, UPT, UR13, 0x4, UPT ;  /* 0x000000040d00788c */ /* 0x000fc8000bf05070 */
[----:B------:R-:W-:Y:S02]  /*24f0*/  USEL UR13, UR13, URZ, UP0 ;  /* 0x000000ff0d0d7287 */ /* 0x000fe40008000000 */
[----:B------:R-:W-:Y:S02]  /*2500*/  USEL UR4, URZ, 0x1, UP0 ;  /* 0x00000001ff047887 */ /* 0x000fe40008000000 */
[----:B--2---:R-:W-:-:S04]  /*2510*/  UISETP.GE.AND UP0, UPT, UR6, UR25, UPT ;  /* 0x000000190600728c */ /* 0x004fc8000bf06270 */
[----:B------:R-:W-:-:S05]  /*2520*/  LOP3.LUT R2, R2, UR4, RZ, 0x3c, !PT ;  /* 0x0000000402027c12 */ /* 0x000fca000f8e3cff */
[----:B------:R-:W-:Y:S05]  /*2530*/  BRA.U !UP0, `(.L_x_66) ;  /* 0xfffffff908a87547 */ /* 0x000fea000b83ffff */
.L_x_59:
[----:B---3-5:R-:W-:Y:S06]  /*2540*/  BAR.SYNC.DEFER_BLOCKING 0x0 ;  /* 0x0000000000007b1d */ /* 0x028fec0000010000 */
[----:B------:R-:W-:Y:S04]  /*2550*/  BSSY.RECONVERGENT B4, `(.L_x_67) ;  /* 0x0000004000047945 */ /* 0x000fe80003800200 */
[----:B------:R-:W-:Y:S05]  /*2560*/  @P3 BRA `(.L_x_68) ;  /* 0x0000000000083947 */ /* 0x000fea0003800000 */
[----:B------:R-:W2:Y:S02]  /*2570*/  SYNCS.CCTL.IV [UR8+0x30000] ;  /* 0x03000000ff0079b1 */ /* 0x000ea40008000008 */
[----:B--2---:R-:W2:Y:S02]  /*2580*/  SYNCS.CCTL.IV [UR8+0x30020] ;  /* 0x03002000ff0079b1 */ /* 0x004ea40008000008 */
.L_x_68:
[----:B------:R-:W-:Y:S05]  /*2590*/  BSYNC.RECONVERGENT B4 ;  /* 0x0000000000047941 */ /* 0x000fea0003800200 */
.L_x_67:
[----:B--2---:R-:W-:Y:S06]  /*25a0*/  BAR.SYNC.DEFER_BLOCKING 0x0 ;  /* 0x0000000000007b1d */ /* 0x004fec0000010000 */
[----:B------:R-:W-:Y:S04]  /*25b0*/  BSSY.RECONVERGENT B4, `(.L_x_69) ;  /* 0x0000004000047945 */ /* 0x000fe80003800200 */
[----:B------:R-:W-:Y:S05]  /*25c0*/  @P3 BRA `(.L_x_70) ;  /* 0x0000000000083947 */ /* 0x000fea0003800000 */
[----:B------:R-:W2:Y:S02]  /*25d0*/  SYNCS.CCTL.IV [UR8+0x30008] ;  /* 0x03000800ff0079b1 */ /* 0x000ea40008000008 */
[----:B--2---:R-:W2:Y:S02]  /*25e0*/  SYNCS.CCTL.IV [UR8+0x30028] ;  /* 0x03002800ff0079b1 */ /* 0x004ea40008000008 */
.L_x_70:
[----:B------:R-:W-:Y:S05]  /*25f0*/  BSYNC.RECONVERGENT B4 ;  /* 0x0000000000047941 */ /* 0x000fea0003800200 */
.L_x_69:
[----:B--2---:R-:W-:Y:S06]  /*2600*/  BAR.SYNC.DEFER_BLOCKING 0x0 ;  /* 0x0000000000007b1d */ /* 0x004fec0000010000 */
[----:B------:R-:W-:Y:S04]  /*2610*/  BSSY.RECONVERGENT B4, `(.L_x_71) ;  /* 0x0000004000047945 */ /* 0x000fe80003800200 */
[----:B------:R-:W-:Y:S05]  /*2620*/  @P3 BRA `(.L_x_72) ;  /* 0x0000000000083947 */ /* 0x000fea0003800000 */
[----:B------:R-:W2:Y:S02]  /*2630*/  SYNCS.CCTL.IV [UR8+0x30010] ;  /* 0x03001000ff0079b1 */ /* 0x000ea40008000008 */
[----:B--2---:R-:W2:Y:S02]  /*2640*/  SYNCS.CCTL.IV [UR8+0x30030] ;  /* 0x03003000ff0079b1 */ /* 0x004ea40008000008 */
.L_x_72:
[----:B------:R-:W-:Y:S05]  /*2650*/  BSYNC.RECONVERGENT B4 ;  /* 0x0000000000047941 */ /* 0x000fea0003800200 */
.L_x_71:
[----:B--2---:R-:W-:Y:S06]  /*2660*/  BAR.SYNC.DEFER_BLOCKING 0x0 ;  /* 0x0000000000007b1d */ /* 0x004fec0000010000 */
[----:B------:R-:W-:Y:S04]  /*2670*/  BSSY.RECONVERGENT B4, `(.L_x_73) ;  /* 0x0000004000047945 */ /* 0x000fe80003800200 */
[----:B------:R-:W-:Y:S05]  /*2680*/  @P3 BRA `(.L_x_74) ;  /* 0x0000000000083947 */ /* 0x000fea0003800000 */
[----:B------:R-:W2:Y:S02]  /*2690*/  SYNCS.CCTL.IV [UR8+0x30018] ;  /* 0x03001800ff0079b1 */ /* 0x000ea40008000008 */
[----:B--2---:R-:W2:Y:S02]  /*26a0*/  SYNCS.CCTL.IV [UR8+0x30038] ;  /* 0x03003800ff0079b1 */ /* 0x004ea40008000008 */
.L_x_74:
[----:B------:R-:W-:Y:S05]  /*26b0*/  BSYNC.RECONVERGENT B4 ;  /* 0x0000000000047941 */ /* 0x000fea0003800200 */
.L_x_73:
[----:B------:R-:W-:Y:S01]  /*26c0*/  ULOP3.LUT UR5, UR12, 0x3, URZ, 0xc0, !UPT ;  /* 0x000000030c057892 */ /* 0x000fe2000f8ec0ff */
[C---:B------:R-:W-:Y:S01]  /*26d0*/  IMAD.SHL.U32 R2, R0.reuse, 0x10, RZ ;  /* 0x0000001000027824 */ /* 0x040fe200078e00ff */
[----:B------:R-:W-:Y:S01]  /*26e0*/  USHF.L.U32 UR12, UR12, 0x5, URZ ;  /* 0x000000050c0c7899 */ /* 0x000fe200080006ff */
[C---:B------:R-:W-:Y:S01]  /*26f0*/  IMAD.SHL.U32 R3, R0.reuse, 0x100, RZ ;  /* 0x0000010000037824 */ /* 0x040fe200078e00ff */
[----:B------:R-:W-:Y:S01]  /*2700*/  ULEA UR4, UR5, UR24, 0x15 ;  /* 0x0000001805047291 */ /* 0x000fe2000f8ea8ff */
[----:B------:R-:W-:Y:S01]  /*2710*/  IMAD.SHL.U32 R0, R0, 0x80, RZ ;  /* 0x0000008000007824 */ /* 0x000fe200078e00ff */
[----:B------:R-:W-:Y:S02]  /*2720*/  ULOP3.LUT UR12, UR12, 0x80, URZ, 0xc0, !UPT ;  /* 0x000000800c0c7892 */ /* 0x000fe4000f8ec0ff */
[----:B------:R-:W-:Y:S02]  /*2730*/  LOP3.LUT R3, R2, 0x8070, R3, 0xc8, !PT ;  /* 0x0000807002037812 */ /* 0x000fe400078ec803 */
[----:B------:R-:W-:Y:S01]  /*2740*/  ELECT P0, URZ, PT ;  /* 0x0000000000ff782f */ /* 0x000fe20003800000 */
[----:B------:R-:W-:Y:S01]  /*2750*/  UIADD3 UR4, UPT, UPT, UR4, UR12, URZ ;  /* 0x0000000c04047290 */ /* 0x000fe2000fffe0ff */
[----:B------:R-:W-:Y:S01]  /*2760*/  LOP3.LUT R0, R3, 0x3f80, R0, 0xf8, !PT ;  /* 0x00003f8003007812 */ /* 0x000fe200078ef800 */
[----:B------:R-:W-:Y:S01]  /*2770*/  UMOV UR6, UR7 ;  /* 0x0000000700067c82 */ /* 0x000fe20008000000 */
[----:B------:R-:W-:-:S02]  /*2780*/  ISETP.LT.U32.AND P0, PT, R132, 0x80, P0 ;  /* 0x000000808400780c */ /* 0x000fc40000701070 */
[C---:B------:R-:W-:Y:S02]  /*2790*/  LOP3.LUT R2, R0.reuse, 0x10, RZ, 0x3c, !PT ;  /* 0x0000001000027812 */ /* 0x040fe400078e3cff */
[----:B------:R-:W-:Y:S02]  /*27a0*/  LOP3.LUT R3, R0, 0x20, RZ, 0x3c, !PT ;  /* 0x0000002000037812 */ /* 0x000fe400078e3cff */
[----:B----4-:R-:W3:Y:S01]  /*27b0*/  LDTM.x128 R4, tmem[UR4] ;  /* 0x00000004000479ee */ /* 0x010ee200083c0000 */
[----:B------:R-:W-:Y:S01]  /*27c0*/  NOP ;  /* 0x0000000000007918 */ /* 0x000fe20000000000 */
[----:B------:R-:W-:Y:S02]  /*27d0*/  ULEA UR4, UR5, UR8, 0xe ;  /* 0x0000000805047291 */ /* 0x000fe4000f8e70ff */
[----:B------:R-:W-:-:S03]  /*27e0*/  ULEA UR5, UR5, UR9, 0x6 ;  /* 0x0000000905057291 */ /* 0x000fc6000f8e30ff */
[----:B---3--:R-:W-:Y:S01]  /*27f0*/  VOTEU.ANY UP1, P0 ;  /* 0x0000000000ff7886 */ /* 0x008fe20000020100 */
[----:B------:R-:W-:Y:S01]  /*2800*/  VOTEU.ANY UP0, P0 ;  /* 0x0000000000ff7886 */ /* 0x000fe20000000100 */
[----:B------:R-:W-:Y:S02]  /*2810*/  F2FP.F16.F32.PACK_AB R4, R5, R4 ;  /* 0x000000040504723e */ /* 0x000fe400000000ff */
[----:B------:R-:W-:Y:S02]  /*2820*/  F2FP.F16.F32.PACK_AB R68, R69, R68 ;  /* 0x000000444544723e */ /* 0x000fe400000000ff */
[----:B------:R-:W-:Y:S02]  /*2830*/  F2FP.F16.F32.PACK_AB R5, R7, R6 ;  /* 0x000000060705723e */ /* 0x000fe400000000ff */
[----:B------:R-:W-:Y:S02]  /*2840*/  F2FP.F16.F32.PACK_AB R12, R13, R12 ;  /* 0x0000000c0d0c723e */ /* 0x000fe400000000ff */
[----:B------:R-:W-:-:S02]  /*2850*/  F2FP.F16.F32.PACK_AB R69, R71, R70 ;  /* 0x000000464745723e */ /* 0x000fc400000000ff */
[----:B------:R-:W-:Y:S02]  /*2860*/  F2FP.F16.F32.PACK_AB R76, R77, R76 ;  /* 0x0000004c4d4c723e */ /* 0x000fe400000000ff */
[----:B------:R-:W-:Y:S02]  /*2870*/  F2FP.F16.F32.PACK_AB R6, R9, R8 ;  /* 0x000000080906723e */ /* 0x000fe400000000ff */
[----:B------:R-:W-:Y:S02]  /*2880*/  F2FP.F16.F32.PACK_AB R7, R11, R10 ;  /* 0x0000000a0b07723e */ /* 0x000fe400000000ff */
[----:B------:R-:W-:Y:S02]  /*2890*/  F2FP.F16.F32.PACK_AB R13, R15, R14 ;  /* 0x0000000e0f0d723e */ /* 0x000fe400000000ff */
[----:B------:R-:W-:Y:S01]  /*28a0*/  F2FP.F16.F32.PACK_AB R20, R21, R20 ;  /* 0x000000141514723e */ /* 0x000fe200000000ff */
[----:B--2---:R2:W-:Y:S01]  /*28b0*/  STS.128 [R0+UR8], R4 ;  /* 0x0000000400007988 */ /* 0x0045e20008000c08 */
[----:B------:R-:W-:-:S02]  /*28c0*/  F2FP.F16.F32.PACK_AB R70, R73, R72 ;  /* 0x000000484946723e */ /* 0x000fc400000000ff */
[----:B------:R-:W-:Y:S02]  /*28d0*/  F2FP.F16.F32.PACK_AB R71, R75, R74 ;  /* 0x0000004a4b47723e */ /* 0x000fe400000000ff */
[----:B------:R-:W-:Y:S02]  /*28e0*/  F2FP.F16.F32.PACK_AB R77, R79, R78 ;  /* 0x0000004e4f4d723e */ /* 0x000fe400000000ff */
[----:B------:R-:W-:Y:S01]  /*28f0*/  F2FP.F16.F32.PACK_AB R84, R85, R84 ;  /* 0x000000545554723e */ /* 0x000fe200000000ff */
[----:B------:R3:W-:Y:S01]  /*2900*/  STS.128 [R0+UR8+0x4000], R68 ;  /* 0x0040004400007988 */ /* 0x0007e20008000c08 */
[----:B------:R-:W-:Y:S02]  /*2910*/  F2FP.F16.F32.PACK_AB R14, R17, R16 ;  /* 0x00000010110e723e */ /* 0x000fe400000000ff */
[----:B------:R-:W-:Y:S02]  /*2920*/  F2FP.F16.F32.PACK_AB R15, R19, R18 ;  /* 0x00000012130f723e */ /* 0x000fe400000000ff */
[----:B------:R-:W-:-:S02]  /*2930*/  F2FP.F16.F32.PACK_AB R21, R23, R22 ;  /* 0x000000161715723e */ /* 0x000fc400000000ff */
[----:B------:R-:W-:Y:S01]  /*2940*/  F2FP.F16.F32.PACK_AB R28, R29, R28 ;  /* 0x0000001c1d1c723e */ /* 0x000fe200000000ff */
[----:B------:R4:W-:Y:S01]  /*2950*/  STS.128 [R2+UR8], R12 ;  /* 0x0000000c02007988 */ /* 0x0009e20008000c08 */
[----:B------:R-:W-:Y:S02]  /*2960*/  F2FP.F16.F32.PACK_AB R78, R81, R80 ;  /* 0x00000050514e723e */ /* 0x000fe400000000ff */
[----:B------:R-:W-:Y:S02]  /*2970*/  F2FP.F16.F32.PACK_AB R79, R83, R82 ;  /* 0x00000052534f723e */ /* 0x000fe400000000ff */
[----:B------:R-:W-:Y:S02]  /*2980*/  F2FP.F16.F32.PACK_AB R85, R87, R86 ;  /* 0x000000565755723e */ /* 0x000fe400000000ff */
[----:B------:R-:W-:Y:S01]  /*2990*/  F2FP.F16.F32.PACK_AB R92, R93, R92 ;  /* 0x0000005c5d5c723e */ /* 0x000fe200000000ff */
[----:B------:R4:W-:Y:S01]  /*29a0*/  STS.128 [R2+UR8+0x4000], R76 ;  /* 0x0040004c02007988 */ /* 0x0009e20008000c08 */
[----:B------:R-:W-:-:S02]  /*29b0*/  F2FP.F16.F32.PACK_AB R22, R25, R24 ;  /* 0x000000181916723e */ /* 0x000fc400000000ff */
[----:B------:R-:W-:Y:S02]  /*29c0*/  F2FP.F16.F32.PACK_AB R23, R27, R26 ;  /* 0x0000001a1b17723e */ /* 0x000fe400000000ff */
[----:B------:R-:W-:Y:S02]  /*29d0*/  F2FP.F16.F32.PACK_AB R29, R31, R30 ;  /* 0x0000001e1f1d723e */ /* 0x000fe400000000ff */
[----:B------:R-:W-:Y:S01]  /*29e0*/  F2FP.F16.F32.PACK_AB R36, R37, R36 ;  /* 0x000000242524723e */ /* 0x000fe200000000ff */
[----:B------:R4:W-:Y:S01]  /*29f0*/  STS.128 [R3+UR8], R20 ;  /* 0x0000001403007988 */ /* 0x0009e20008000c08 */
[----:B------:R-:W-:Y:S02]  /*2a00*/  F2FP.F16.F32.PACK_AB R86, R89, R88 ;  /* 0x000000585956723e */ /* 0x000fe400000000ff */
[----:B------:R-:W-:Y:S02]  /*2a10*/  F2FP.F16.F32.PACK_AB R87, R91, R90 ;  /* 0x0000005a5b57723e */ /* 0x000fe400000000ff */
[----:B------:R-:W-:-:S02]  /*2a20*/  F2FP.F16.F32.PACK_AB R93, R95, R94 ;  /* 0x0000005e5f5d723e */ /* 0x000fc400000000ff */
[----:B------:R-:W-:Y:S01]  /*2a30*/  F2FP.F16.F32.PACK_AB R100, R101, R100 ;  /* 0x000000646564723e */ /* 0x000fe200000000ff */
[----:B------:R4:W-:Y:S01]  /*2a40*/  STS.128 [R3+UR8+0x4000], R84 ;  /* 0x0040005403007988 */ /* 0x0009e20008000c08 */
        /* <DEDUP_REMOVED lines=8> */
[----:B------:R-:W-:Y:S02]  /*2ad0*/  LOP3.LUT R8, R0, 0x30, RZ, 0x3c, !PT ;  /* 0x0000003000087812 */ /* 0x000fe400078e3cff */
[----:B------:R-:W-:Y:S02]  /*2ae0*/  F2FP.F16.F32.PACK_AB R38, R41, R40 ;  /* 0x000000282926723e */ /* 0x000fe400000000ff */
[----:B------:R-:W-:Y:S01]  /*2af0*/  F2FP.F16.F32.PACK_AB R39, R43, R42 ;  /* 0x0000002a2b27723e */ /* 0x000fe200000000ff */
[----:B------:R4:W-:Y:S01]  /*2b00*/  STS.128 [R8+UR8], R28 ;  /* 0x0000001c08007988 */ /* 0x0009e20008000c08 */
[----:B------:R-:W-:-:S02]  /*2b10*/  F2FP.F16.F32.PACK_AB R45, R47, R46 ;  /* 0x0000002e2f2d723e */ /* 0x000fc400000000ff */
[----:B------:R-:W-:Y:S01]  /*2b20*/  F2FP.F16.F32.PACK_AB R52, R53, R52 ;  /* 0x000000343534723e */ /* 0x000fe200000000ff */
[----:B------:R4:W-:Y:S01]  /*2b30*/  STS.128 [R8+UR8+0x4000], R92 ;  /* 0x0040005c08007988 */ /* 0x0009e20008000c08 */
[----:B------:R-:W-:Y:S02]  /*2b40*/  F2FP.F16.F32.PACK_AB R102, R105, R104 ;  /* 0x000000686966723e */ /* 0x000fe400000000ff */
[----:B------:R-:W-:Y:S02]  /*2b50*/  F2FP.F16.F32.PACK_AB R103, R107, R106 ;  /* 0x0000006a6b67723e */ /* 0x000fe400000000ff */
[----:B------:R-:W-:Y:S02]  /*2b60*/  F2FP.F16.F32.PACK_AB R109, R111, R110 ;  /* 0x0000006e6f6d723e */ /* 0x000fe400000000ff */
[----:B------:R-:W-:Y:S02]  /*2b70*/  F2FP.F16.F32.PACK_AB R116, R117, R116 ;  /* 0x000000747574723e */ /* 0x000fe400000000ff */
[----:B------:R-:W-:-:S02]  /*2b80*/  LOP3.LUT R9, R0, 0x40, RZ, 0x3c, !PT ;  /* 0x0000004000097812 */ /* 0x000fc400078e3cff */
[----:B------:R-:W-:Y:S02]  /*2b90*/  F2FP.F16.F32.PACK_AB R46, R49, R48 ;  /* 0x00000030312e723e */ /* 0x000fe400000000ff */
[----:B------:R-:W-:Y:S01]  /*2ba0*/  F2FP.F16.F32.PACK_AB R47, R51, R50 ;  /* 0x00000032332f723e */ /* 0x000fe200000000ff */
[----:B------:R4:W-:Y:S01]  /*2bb0*/  STS.128 [R9+UR8], R36 ;  /* 0x0000002409007988 */ /* 0x0009e20008000c08 */
[----:B------:R-:W-:Y:S02]  /*2bc0*/  F2FP.F16.F32.PACK_AB R53, R55, R54 ;  /* 0x000000363735723e */ /* 0x000fe400000000ff */
[----:B------:R-:W-:Y:S01]  /*2bd0*/  F2FP.F16.F32.PACK_AB R60, R61, R60 ;  /* 0x0000003c3d3c723e */ /* 0x000fe200000000ff */
[----:B------:R4:W-:Y:S01]  /*2be0*/  STS.128 [R9+UR8+0x4000], R100 ;  /* 0x0040006409007988 */ /* 0x0009e20008000c08 */
[----:B------:R-:W-:Y:S02]  /*2bf0*/  F2FP.F16.F32.PACK_AB R110, R113, R112 ;  /* 0x00000070716e723e */ /* 0x000fe400000000ff */
[----:B------:R-:W-:-:S02]  /*2c00*/  F2FP.F16.F32.PACK_AB R111, R115, R114 ;  /* 0x00000072736f723e */ /* 0x000fc400000000ff */
        /* <DEDUP_REMOVED lines=11> */
[----:B--2---:R-:W-:Y:S02]  /*2cc0*/  LOP3.LUT R4, R0, 0x60, RZ, 0x3c, !PT ;  /* 0x0000006000047812 */ /* 0x004fe400078e3cff */
[----:B------:R-:W-:Y:S02]  /*2cd0*/  F2FP.F16.F32.PACK_AB R62, R65, R64 ;  /* 0x00000040413e723e */ /* 0x000fe400000000ff */
[----:B------:R-:W-:Y:S01]  /*2ce0*/  F2FP.F16.F32.PACK_AB R63, R67, R66 ;  /* 0x00000042433f723e */ /* 0x000fe200000000ff */
[----:B------:R4:W-:Y:S01]  /*2cf0*/  STS.128 [R4+UR8], R52 ;  /* 0x0000003404007988 */ /* 0x0009e20008000c08 */
[----:B------:R-:W-:-:S02]  /*2d00*/  F2FP.F16.F32.PACK_AB R126, R129, R128 ;  /* 0x00000080817e723e */ /* 0x000fc400000000ff */
[----:B------:R-:W-:Y:S01]  /*2d10*/  F2FP.F16.F32.PACK_AB R127, R131, R130 ;  /* 0x00000082837f723e */ /* 0x000fe200000000ff */
[----:B------:R4:W-:Y:S01]  /*2d20*/  STS.128 [R4+UR8+0x4000], R116 ;  /* 0x0040007404007988 */ /* 0x0009e20008000c08 */
[----:B---3--:R-:W-:-:S05]  /*2d30*/  LOP3.LUT R0, R0, 0x70, RZ, 0x3c, !PT ;  /* 0x0000007000007812 */ /* 0x008fca00078e3cff */
[----:B------:R4:W-:Y:S04]  /*2d40*/  STS.128 [R0+UR8], R60 ;  /* 0x0000003c00007988 */ /* 0x0009e80008000c08 */
[----:B------:R4:W-:Y:S01]  /*2d50*/  STS.128 [R0+UR8+0x4000], R124 ;  /* 0x0040007c00007988 */ /* 0x0009e20008000c08 */
[----:B------:R2:W-:Y:S06]  /*2d60*/  MEMBAR.ALL.CTA ;  /* 0x0000000000007992 */ /* 0x0005ec0000008000 */
[----:B--2---:R-:W2:Y:S02]  /*2d70*/  FENCE.VIEW.ASYNC.S ;  /* 0x00000000000073c6 */ /* 0x004ea40000000000 */
[----:B--2---:R-:W-:Y:S06]  /*2d80*/  BAR.SYNC.DEFER_BLOCKING 0x0 ;  /* 0x0000000000007b1d */ /* 0x004fec0000010000 */
[----:B------:R4:W-:Y:S01]  /*2d90*/  @UP1 UTMASTG.2D [UR4], [UR10] ;  /* 0x000000040a0013b5 */ /* 0x0009e20008008000 */
[----:B------:R0:W-:Y:S01]  /*2da0*/  UTMACMDFLUSH ;  /* 0x00000000000079b7 */ /* 0x0001e20000000000 */
[----:B------:R-:W-:-:S04]  /*2db0*/  DEPBAR.LE SB0, 0x0 ;  /* 0x000080000000791a */ /* 0x000fc80000000000 */
[----:B------:R-:W-:Y:S08]  /*2dc0*/  BAR.SYNC.DEFER_BLOCKING 0x0 ;  /* 0x0000000000007b1d */ /* 0x000ff00000010000 */
[----:B------:R-:W-:Y:S06]  /*2dd0*/  BAR.SYNC.DEFER_BLOCKING 0x0 ;  /* 0x0000000000007b1d */ /* 0x000fec0000010000 */
[----:B----4-:R-:W-:Y:S05]  /*2de0*/  @P2 BRA `(.L_x_75) ;  /* 0x0000000000a02947 */ /* 0x010fea0003800000 */
[----:B------:R-:W2:Y:S01]  /*2df0*/  S2UR UR5, SR_CgaCtaId ;  /* 0x00000000000579c3 */ /* 0x000ea20000008800 */
[----:B------:R-:W-:Y:S01]  /*2e00*/  NOP ;  /* 0x0000000000007918 */ /* 0x000fe20000000000 */
[----:B------:R-:W-:Y:S01]  /*2e10*/  UMOV UR4, 0x50 ;  /* 0x0000005000047882 */ /* 0x000fe20000000000 */
[----:B------:R-:W-:Y:S02]  /*2e20*/  IMAD.U32 R0, RZ, RZ, UR24 ;  /* 0x00000018ff007e24 */ /* 0x000fe4000f8e00ff */
[----:B------:R-:W-:Y:S02]  /*2e30*/  IMAD.MOV.U32 R3, RZ, RZ, 0xff ;  /* 0x000000ffff037424 */ /* 0x000fe400078e00ff */
[----:B------:R-:W-:Y:S01]  /*2e40*/  IMAD.MOV.U32 R7, RZ, RZ, 0x1 ;  /* 0x00000001ff077424 */ /* 0x000fe200078e00ff */
[----:B------:R-:W-:-:S04]  /*2e50*/  LOP3.LUT R0, R0, 0xffff, RZ, 0xc0, !PT ;  /* 0x0000ffff00007812 */ /* 0x000fc800078ec0ff */
[----:B------:R-:W-:-:S05]  /*2e60*/  SHF.R.U32.HI R0, RZ, 0x5, R0 ;  /* 0x00000005ff007819 */ /* 0x000fca0000011600 */
[----:B------:R-:W-:Y:S01]  /*2e70*/  VIADD R2, R0, 0x10 ;  /* 0x0000001000027836 */ /* 0x000fe20000000000 */
[----:B------:R-:W-:Y:S01]  /*2e80*/  SHF.L.U32 R0, R3, R0, RZ ;  /* 0x0000000003007219 */ /* 0x000fe200000006ff */
[----:B--2---:R-:W-:-:S03]  /*2e90*/  ULEA UR6, UR5, UR4, 0x18 ;  /* 0x0000000405067291 */ /* 0x004fc6000f8ec0ff */
[----:B------:R-:W-:-:S04]  /*2ea0*/  SHF.L.U32 R3, R7, R2, RZ ;  /* 0x0000000207037219 */ /* 0x000fc800000006ff */
[----:B------:R-:W-:Y:S02]  /*2eb0*/  LOP3.LUT R0, R3, R0, RZ, 0xfc, !PT ;  /* 0x0000000003007212 */ /* 0x000fe400078efcff */
[----:B------:R-:W2:Y:S02]  /*2ec0*/  LDS R5, [UR6] ;  /* 0x00000006ff057984 */ /* 0x000ea40008000800 */
[C---:B------:R-:W-:Y:S02]  /*2ed0*/  LOP3.LUT R2, R0.reuse, 0xffff, RZ, 0xc0, !PT ;  /* 0x0000ffff00027812 */ /* 0x040fe400078ec0ff */
[----:B--2---:R-:W-:-:S04]  /*2ee0*/  LOP3.LUT R3, R0, 0xffff, R5, 0x80, !PT ;  /* 0x0000ffff00037812 */ /* 0x004fc800078e8005 */
[----:B------:R-:W-:-:S13]  /*2ef0*/  ISETP.NE.AND P0, PT, R3, R2, PT ;  /* 0x000000020300720c */ /* 0x000fda0003f05270 */
[----:B------:R-:W-:Y:S05]  /*2f00*/  @P0 BRA `(.L_x_76) ;  /* 0x0000000000500947 */ /* 0x000fea0003800000 */
[----:B------:R-:W-:Y:S02]  /*2f10*/  SHF.R.U32.HI R5, RZ, 0x10, R5 ;  /* 0x00000010ff057819 */ /* 0x000fe40000011605 */
[----:B------:R-:W-:-:S04]  /*2f20*/  SHF.R.U32.HI R2, RZ, 0x10, R0 ;  /* 0x00000010ff027819 */ /* 0x000fc80000011600 */
[----:B------:R-:W-:-:S04]  /*2f30*/  LOP3.LUT R5, R5, R2, RZ, 0xc0, !PT ;  /* 0x0000000205057212 */ /* 0x000fc800078ec0ff */
[----:B------:R-:W-:-:S13]  /*2f40*/  ISETP.NE.AND P0, PT, R5, R2, PT ;  /* 0x000000020500720c */ /* 0x000fda0003f05270 */
[----:B------:R-:W-:Y:S05]  /*2f50*/  @P0 BRA `(.L_x_77) ;  /* 0x0000000000300947 */ /* 0x000fea0003800000 */
[----:B------:R-:W-:Y:S01]  /*2f60*/  R2UR UR4, R0 ;  /* 0x00000000000472ca */ /* 0x000fe200000e0000 */
[----:B------:R-:W-:Y:S01]  /*2f70*/  VOTEU.ANY UR5, UPT, PT ;  /* 0x0000000000057886 */ /* 0x000fe200038e0100 */
[----:B------:R-:W2:Y:S01]  /*2f80*/  S2R R0, SR_LANEID ;  /* 0x0000000000007919 */ /* 0x000ea20000000000 */
[----:B------:R-:W-:-:S10]  /*2f90*/  UFLO.U32 UR5, UR5 ;  /* 0x00000005000572bd */ /* 0x000fd400080e0000 */
[----:B------:R-:W-:-:S06]  /*2fa0*/  ULOP3.LUT UR4, URZ, UR4, URZ, 0x33, !UPT ;  /* 0x00000004ff047292 */ /* 0x000fcc000f8e33ff */
[----:B------:R-:W-:-:S04]  /*2fb0*/  IMAD.U32 R2, RZ, RZ, UR4 ;  /* 0x00000004ff027e24 */ /* 0x000fc8000f8e00ff */
[----:B------:R-:W3:Y:S02]  /*2fc0*/  REDUX UR7, R2 ;  /* 0x00000000020773c4 */ /* 0x000ee40000000000 */
[----:B------:R4:W-:Y:S01]  /*2fd0*/  UTCATOMSWS.AND URZ, UR4 ;  /* 0x0000000400ff79e3 */ /* 0x0009e20008000000 */
[----:B--2---:R-:W-:Y:S01]  /*2fe0*/  ISETP.EQ.U32.AND P0, PT, R0, UR5, PT ;  /* 0x0000000500007c0c */ /* 0x004fe2000bf02070 */
[----:B---3--:R-:W-:-:S12]  /*2ff0*/  IMAD.U32 R0, RZ, RZ, UR7 ;  /* 0x00000007ff007e24 */ /* 0x008fd8000f8e00ff */
[----:B------:R4:W-:Y:S01]  /*3000*/  @P0 ATOMS.AND RZ, [UR6], R0 ;  /* 0x00000000ffff098c */ /* 0x0009e2000a800006 */
[----:B------:R-:W-:Y:S05]  /*3010*/  BRA `(.L_x_75) ;  /* 0x0000000000147947 */ /* 0x000fea0003800000 */
.L_x_77:
[----:B------:R-:W-:-:S07]  /*3020*/  MOV R2, 0x3040 ;  /* 0x0000304000027802 */ /* 0x000fce0000000f00 */
[----:B-1----:R-:W-:Y:S05]  /*3030*/  CALL.REL.NOINC `($__internal_0_$__cuda_sm10x_tcgen05_guardrail_trap_col_being_dealloced_not_returned_by_alloc) ;  /* 0x0000000000447944 */ /* 0x002fea0003c00000 */
[----:B------:R-:W-:Y:S05]  /*3040*/  BRA `(.L_x_75) ;  /* 0x0000000000087947 */ /* 0x000fea0003800000 */
.L_x_76:
[----:B------:R-:W-:-:S07]  /*3050*/  MOV R2, 0x3070 ;  /* 0x0000307000027802 */ /* 0x000fce0000000f00 */
[----:B-1----:R-:W-:Y:S05]  /*3060*/  CALL.REL.NOINC `($__internal_2_$__cuda_sm10x_tcgen05_guardrail_trap_unallocated_columns_being_dealloced) ;  /* 0x0000000000507944 */ /* 0x002fea0003c00000 */
.L_x_75:
[----:B------:R-:W-:Y:S01]  /*3070*/  NOP ;  /* 0x0000000000007918 */ /* 0x000fe20000000000 */
[----:B----4-:R-:W-:Y:S05]  /*3080*/  EXIT ;  /* 0x000000000000794d */ /* 0x010fea0003800000 */
.L_x_60:
[----:B------:R-:W2:Y:S02]  /*3090*/  SYNCS.PHASECHK.TRANS64.TRYWAIT P0, [UR8+0x30000], RZ ;  /* 0x030000ffff0075a7 */ /* 0x000ea40008001108 */
[----:B--2---:R-:W-:Y:S05]  /*30a0*/  @!P0 BRA `(.L_x_60) ;  /* 0xfffffffc00f88947 */ /* 0x004fea000383ffff */
[----:B------:R-:W-:Y:S05]  /*30b0*/  BRA `(.L_x_78) ;  /* 0xffffffec00087947 */ /* 0x000fea000383ffff */
.L_x_62:
[----:B------:R-:W2:Y:S02]  /*30c0*/  SYNCS.PHASECHK.TRANS64.TRYWAIT P1, [UR8+0x30020], RZ ;  /* 0x030020ffff0075a7 */ /* 0x000ea40008021108 */
[----:B--2---:R-:W-:Y:S05]  /*30d0*/  @!P1 BRA `(.L_x_62) ;  /* 0xfffffffc00f89947 */ /* 0x004fea000383ffff */
[----:B------:R-:W-:Y:S05]  /*30e0*/  BRA `(.L_x_79) ;  /* 0xffffffec00a87947 */ /* 0x000fea000383ffff */
.L_x_63:
[----:B------:R-:W3:Y:S02]  /*30f0*/  SYNCS.PHASECHK.TRANS64.TRYWAIT P0, [UR17+0x30000], R3 ;  /* 0x03000003ff0075a7 */ /* 0x000ee40008001111 */
[----:B---3--:R-:W-:Y:S05]  /*3100*/  @!P0 BRA `(.L_x_63) ;  /* 0xfffffffc00f88947 */ /* 0x008fea000383ffff */
[----:B------:R-:W-:Y:S05]  /*3110*/  BRA `(.L_x_80) ;  /* 0xfffffff000307947 */ /* 0x000fea000383ffff */
.L_x_65:
[----:B------:R-:W3:Y:S02]  /*3120*/  SYNCS.PHASECHK.TRANS64.TRYWAIT P0, [UR17+0x30020], R3 ;  /* 0x03002003ff0075a7 */ /* 0x000ee40008001111 */
[----:B---3--:R-:W-:Y:S05]  /*3130*/  @!P0 BRA `(.L_x_65) ;  /* 0xfffffffc00f88947 */ /* 0x008fea000383ffff */
[----:B------:R-:W-:Y:S05]  /*3140*/  BRA `(.L_x_81) ;  /* 0xfffffff000dc7947 */ /* 0x000fea000383ffff */
        .weak           $__internal_0_$__cuda_sm10x_tcgen05_guardrail_trap_col_being_dealloced_not_returned_by_alloc
        .type           $__internal_0_$__cuda_sm10x_tcgen05_guardrail_trap_col_being_dealloced_not_returned_by_alloc,@function
        .size           $__internal_0_$__cuda_sm10x_tcgen05_guardrail_trap_col_being_dealloced_not_returned_by_alloc,($__internal_1_$__cuda_sm10x_tcgen05_guardrail_trap_phase_invalid_during_alloc - $__internal_0_$__cuda_sm10x_tcgen05_guardrail_trap_col_being_dealloced_not_returned_by_alloc)
$__internal_0_$__cuda_sm10x_tcgen05_guardrail_trap_col_being_dealloced_not_returned_by_alloc:
[----:B------:R-:W-:Y:S05]  /*3150*/  BPT.TRAP 0x1 ;  /* 0x000000040000795c */ /* 0x000fea0000300000 */
[----:B------:R-:W-:-:S04]  /*3160*/  IMAD.MOV.U32 R3, RZ, RZ, 0x0 ;  /* 0x00000000ff037424 */ /* 0x000fc800078e00ff */
[----:B------:R-:W-:Y:S05]  /*3170*/  RET.REL.NODEC R2 `(gluon_tcgen05) ;  /* 0xffffffcc02a07950 */ /* 0x000fea0003c3ffff */
        .weak           $__internal_1_$__cuda_sm10x_tcgen05_guardrail_trap_phase_invalid_during_alloc
        .type           $__internal_1_$__cuda_sm10x_tcgen05_guardrail_trap_phase_invalid_during_alloc,@function
        .size           $__internal_1_$__cuda_sm10x_tcgen05_guardrail_trap_phase_invalid_during_alloc,($__internal_2_$__cuda_sm10x_tcgen05_guardrail_trap_unallocated_columns_being_dealloced - $__internal_1_$__cuda_sm10x_tcgen05_guardrail_trap_phase_invalid_during_alloc)
$__internal_1_$__cuda_sm10x_tcgen05_guardrail_trap_phase_invalid_during_alloc:
[----:B------:R-:W-:Y:S05]  /*3180*/  BPT.TRAP 0x1 ;  /* 0x000000040000795c */ /* 0x000fea0000300000 */
[----:B------:R-:W-:-:S04]  /*3190*/  IMAD.MOV.U32 R3, RZ, RZ, 0x0 ;  /* 0x00000000ff037424 */ /* 0x000fc800078e00ff */
[----:B------:R-:W-:Y:S05]  /*31a0*/  RET.REL.NODEC R2 `(gluon_tcgen05) ;  /* 0xffffffcc02947950 */ /* 0x000fea0003c3ffff */
        .weak           $__internal_2_$__cuda_sm10x_tcgen05_guardrail_trap_unallocated_columns_being_dealloced
        .type           $__internal_2_$__cuda_sm10x_tcgen05_guardrail_trap_unallocated_columns_being_dealloced,@function
        .size           $__internal_2_$__cuda_sm10x_tcgen05_guardrail_trap_unallocated_columns_being_dealloced,(.L_x_85 - $__internal_2_$__cuda_sm10x_tcgen05_guardrail_trap_unallocated_columns_being_dealloced)
$__internal_2_$__cuda_sm10x_tcgen05_guardrail_trap_unallocated_columns_being_dealloced:
[----:B------:R-:W-:Y:S05]  /*31b0*/  BPT.TRAP 0x1 ;  /* 0x000000040000795c */ /* 0x000fea0000300000 */
[----:B------:R-:W-:-:S04]  /*31c0*/  IMAD.MOV.U32 R3, RZ, RZ, 0x0 ;  /* 0x00000000ff037424 */ /* 0x000fc800078e00ff */
[----:B------:R-:W-:Y:S05]  /*31d0*/  RET.REL.NODEC R2 `(gluon_tcgen05) ;  /* 0xffffffcc02887950 */ /* 0x000fea0003c3ffff */
.L_x_82:
[----:B------:R-:W-:-:S00]  /*31e0*/  BRA `(.L_x_82) ;  /* 0xfffffffc00fc7947 */ /* 0x000fc0000383ffff */
[----:B------:R-:W-:-:S00]  /*31f0*/  NOP ;  /* 0x0000000000007918 */ /* 0x000fc00000000000 */
        /* <DEDUP_REMOVED lines=8> */
.L_x_85:


//--------------------- .nv.shared.gluon_tcgen05  --------------------------
	.section	.nv.shared.gluon_tcgen05,"aw",@nobits
	.sectionflags	@""
	.align	16
	.zero		1024


//--------------------- .nv.shared.reserved.0     --------------------------
	.section	.nv.shared.reserved.0,"aw",@nobits
	.align	8
	.weak		__nv_reservedSMEM_offset_0_alias
	.size		__nv_reservedSMEM_offset_0_alias, 0, 64
	.other		__nv_reservedSMEM_offset_0_alias,@"STO_CUDA_RESERVED_SHARED STV_DEFAULT"
__nv_reservedSMEM_offset_0_alias:
	.zero		0
.nv.shared.reserved.0:
	.zero		64
	.weak		__nv_reservedSMEM_allocation_phase
	.type		__nv_reservedSMEM_allocation_phase,@object
	.size		__nv_reservedSMEM_allocation_phase,(.L_0 - __nv_reservedSMEM_allocation_phase)
__nv_reservedSMEM_allocation_phase:
	.zero		1
.L_0:
	.zero		7
	.weak		__nv_reservedSMEM_devtool_atexit_pc
	.type		__nv_reservedSMEM_devtool_atexit_pc,@object
	.size		__nv_reservedSMEM_devtool_atexit_pc,(__nv_reservedSMEM_allocation_mask - __nv_reservedSMEM_devtool_atexit_pc)
__nv_reservedSMEM_devtool_atexit_pc:
	.zero		8
	.weak		__nv_reservedSMEM_allocation_mask
	.type		__nv_reservedSMEM_allocation_mask,@object
	.size		__nv_reservedSMEM_allocation_mask,(.L_2 - __nv_reservedSMEM_allocation_mask)
__nv_reservedSMEM_allocation_mask:
	.zero		4
.L_2:


//--------------------- .nv.constant0.gluon_tcgen05 --------------------------
	.section	.nv.constant0.gluon_tcgen05,"a",@progbits
	.sectionflags	@""
	.align	4
.nv.constant0.gluon_tcgen05:
	.zero		976


//--------------------- SYMBOLS --------------------------

	.type		.nv.reservedSmem.offset0,@object
	.size		.nv.reservedSmem.offset0,0x4
	.type		.nv.reservedSmem.cap,@object
	.size		.nv.reservedSmem.cap,0x4
